	.target	sm_103a

	.elftype	@"ET_EXEC"


//--------------------- .note.nv.tkinfo           --------------------------
	.section	.note.nv.tkinfo,"",@"SHT_NOTE"
	.sectionflags	@"SHF_NOTE_NV_TKINFO"
	.tkinfo
        /*0018*/ 	.word	0x00000002
        /*0030*/ 	.string	""
        /*0030*/ 	.string	"ptxas"
        /*0030*/ 	.string	"Cuda compilation tools, release 13.0, V13.0.88"
        /*0030*/ 	.string	"Build cuda_13.0.r13.0/compiler.36424714_0"
        /*0030*/ 	.string	"-arch sm_103a -m 64 "



//--------------------- .note.nv.cuinfo           --------------------------
	.section	.note.nv.cuinfo,"",@"SHT_NOTE"
	.sectionflags	@"SHF_NOTE_NV_CUINFO"
        /*0018*/ 	.short	0x0002
        /*001a*/ 	.short	0x0067
        /*001c*/ 	.short	0x0082
	.zero		2


//--------------------- .nv.info                  --------------------------
	.section	.nv.info,"",@"SHT_CUDA_INFO"
	.align	4


	//----- nvinfo : EIATTR_REGCOUNT
	.align		4
        /*0000*/ 	.byte	0x04, 0x2f
        /*0002*/ 	.short	(.L_12 - .L_11)
	.align		4
.L_11:
        /*0004*/ 	.word	index@(_ZN7cutlass13device_kernelIN5flash11enable_sm90INS1_16FlashAttnFwdSm90INS1_25CollectiveMainloopFwdSm90ILi2EN4cute5tupleIJNS5_1CILi1EEES8_S8_EEENS6_IJNS7_ILi128EEESA_SA_EEELi128ENS_10bfloat16_tEfNS_4arch4Sm90ELb1ELb0ELb0ELb1ELb0ELb1ELb0ELb1ELb1ELb0ELb0ELb0EEENS1_21CollectiveEpilogueFwdISB_S9_SC_SE_Li256ELb1ELb0ELb0ELb0EEENS1_36VarlenDynamicPersistentTileSchedulerILi128ELi128ELi256ELi32ELb0ELb0ELb1ELb1ELb1ELb1EEEEEEEEEvNT_6ParamsE)
        /*0008*/ 	.word	0x00000004


	//----- nvinfo : EIATTR_FRAME_SIZE
	.align		4
.L_12:
        /*000c*/ 	.byte	0x04, 0x11
        /*000e*/ 	.short	(.L_14 - .L_13)
	.align		4
.L_13:
        /*0010*/ 	.word	index@(_ZN7cutlass13device_kernelIN5flash11enable_sm90INS1_16FlashAttnFwdSm90INS1_25CollectiveMainloopFwdSm90ILi2EN4cute5tupleIJNS5_1CILi1EEES8_S8_EEENS6_IJNS7_ILi128EEESA_SA_EEELi128ENS_10bfloat16_tEfNS_4arch4Sm90ELb1ELb0ELb0ELb1ELb0ELb1ELb0ELb1ELb1ELb0ELb0ELb0EEENS1_21CollectiveEpilogueFwdISB_S9_SC_SE_Li256ELb1ELb0ELb0ELb0EEENS1_36VarlenDynamicPersistentTileSchedulerILi128ELi128ELi256ELi32ELb0ELb0ELb1ELb1ELb1ELb1EEEEEEEEEvNT_6ParamsE)
        /*0014*/ 	.word	0x00000000


	//----- nvinfo : EIATTR_REGCOUNT
	.align		4
.L_14:
        /*0018*/ 	.byte	0x04, 0x2f
        /*001a*/ 	.short	(.L_16 - .L_15)
	.align		4
.L_15:
        /*001c*/ 	.word	index@(_ZN7cutlass13device_kernelIN5flash11enable_sm90INS1_16FlashAttnFwdSm90INS1_25CollectiveMainloopFwdSm90ILi2EN4cute5tupleIJNS5_1CILi1EEES8_S8_EEENS6_IJNS7_ILi128EEESA_SA_EEELi128ENS_10bfloat16_tEfNS_4arch4Sm90ELb1ELb0ELb0ELb1ELb0ELb0ELb0ELb1ELb1ELb0ELb0ELb0EEENS1_21CollectiveEpilogueFwdISB_S9_SC_SE_Li256ELb1ELb0ELb0ELb0EEENS1_36VarlenDynamicPersistentTileSchedulerILi128ELi128ELi256ELi32ELb0ELb0ELb1ELb1ELb1ELb1EEEEEEEEEvNT_6ParamsE)
        /*0020*/ 	.word	0x00000004


	//----- nvinfo : EIATTR_FRAME_SIZE
	.align		4
.L_16:
        /*0024*/ 	.byte	0x04, 0x11
        /*0026*/ 	.short	(.L_18 - .L_17)
	.align		4
.L_17:
        /*0028*/ 	.word	index@(_ZN7cutlass13device_kernelIN5flash11enable_sm90INS1_16FlashAttnFwdSm90INS1_25CollectiveMainloopFwdSm90ILi2EN4cute5tupleIJNS5_1CILi1EEES8_S8_EEENS6_IJNS7_ILi128EEESA_SA_EEELi128ENS_10bfloat16_tEfNS_4arch4Sm90ELb1ELb0ELb0ELb1ELb0ELb0ELb0ELb1ELb1ELb0ELb0ELb0EEENS1_21CollectiveEpilogueFwdISB_S9_SC_SE_Li256ELb1ELb0ELb0ELb0EEENS1_36VarlenDynamicPersistentTileSchedulerILi128ELi128ELi256ELi32ELb0ELb0ELb1ELb1ELb1ELb1EEEEEEEEEvNT_6ParamsE)
        /*002c*/ 	.word	0x00000000


	//----- nvinfo : EIATTR_REGCOUNT
	.align		4
.L_18:
        /*0030*/ 	.byte	0x04, 0x2f
        /*0032*/ 	.short	(.L_20 - .L_19)
	.align		4
.L_19:
        /*0034*/ 	.word	index@(_ZN7cutlass13device_kernelIN5flash11enable_sm90INS1_16FlashAttnFwdSm90INS1_25CollectiveMainloopFwdSm90ILi2EN4cute5tupleIJNS5_1CILi1EEES8_S8_EEENS6_IJNS7_ILi128EEESA_SA_EEELi128ENS_10bfloat16_tEfNS_4arch4Sm90ELb1ELb0ELb0ELb0ELb0ELb0ELb0ELb1ELb1ELb0ELb0ELb0EEENS1_21CollectiveEpilogueFwdISB_S9_SC_SE_Li256ELb0ELb0ELb0ELb0EEENS1_30DynamicPersistentTileSchedulerILi256ELi32ELb0ELb0ELb1EEEEEEEEEvNT_6ParamsE)
        /*0038*/ 	.word	0x00000004


	//----- nvinfo : EIATTR_FRAME_SIZE
	.align		4
.L_20:
        /*003c*/ 	.byte	0x04, 0x11
        /*003e*/ 	.short	(.L_22 - .L_21)
	.align		4
.L_21:
        /*0040*/ 	.word	index@(_ZN7cutlass13device_kernelIN5flash11enable_sm90INS1_16FlashAttnFwdSm90INS1_25CollectiveMainloopFwdSm90ILi2EN4cute5tupleIJNS5_1CILi1EEES8_S8_EEENS6_IJNS7_ILi128EEESA_SA_EEELi128ENS_10bfloat16_tEfNS_4arch4Sm90ELb1ELb0ELb0ELb0ELb0ELb0ELb0ELb1ELb1ELb0ELb0ELb0EEENS1_21CollectiveEpilogueFwdISB_S9_SC_SE_Li256ELb0ELb0ELb0ELb0EEENS1_30DynamicPersistentTileSchedulerILi256ELi32ELb0ELb0ELb1EEEEEEEEEvNT_6ParamsE)
        /*0044*/ 	.word	0x00000000


	//----- nvinfo : EIATTR_REGCOUNT
	.align		4
.L_22:
        /*0048*/ 	.byte	0x04, 0x2f
        /*004a*/ 	.short	(.L_24 - .L_23)
	.align		4
.L_23:
        /*004c*/ 	.word	index@(_ZN7cutlass13device_kernelIN5flash11enable_sm90INS1_16FlashAttnFwdSm90INS1_25CollectiveMainloopFwdSm90ILi2EN4cute5tupleIJNS5_1CILi1EEES8_S8_EEENS6_IJNS7_ILi128EEESA_SA_EEELi128ENS_10bfloat16_tEfNS_4arch4Sm90ELb0ELb1ELb0ELb1ELb0ELb1ELb0ELb1ELb1ELb0ELb0ELb0EEENS1_21CollectiveEpilogueFwdISB_S9_SC_SE_Li256ELb1ELb0ELb0ELb0EEENS1_36VarlenDynamicPersistentTileSchedulerILi128ELi128ELi256ELi32ELb0ELb0ELb1ELb1ELb0ELb1EEEEEEEEEvNT_6ParamsE)
        /*0050*/ 	.word	0x00000004


	//----- nvinfo : EIATTR_FRAME_SIZE
	.align		4
.L_24:
        /*0054*/ 	.byte	0x04, 0x11
        /*0056*/ 	.short	(.L_26 - .L_25)
	.align		4
.L_25:
        /*0058*/ 	.word	index@(_ZN7cutlass13device_kernelIN5flash11enable_sm90INS1_16FlashAttnFwdSm90INS1_25CollectiveMainloopFwdSm90ILi2EN4cute5tupleIJNS5_1CILi1EEES8_S8_EEENS6_IJNS7_ILi128EEESA_SA_EEELi128ENS_10bfloat16_tEfNS_4arch4Sm90ELb0ELb1ELb0ELb1ELb0ELb1ELb0ELb1ELb1ELb0ELb0ELb0EEENS1_21CollectiveEpilogueFwdISB_S9_SC_SE_Li256ELb1ELb0ELb0ELb0EEENS1_36VarlenDynamicPersistentTileSchedulerILi128ELi128ELi256ELi32ELb0ELb0ELb1ELb1ELb0ELb1EEEEEEEEEvNT_6ParamsE)
        /*005c*/ 	.word	0x00000000


	//----- nvinfo : EIATTR_REGCOUNT
	.align		4
.L_26:
        /*0060*/ 	.byte	0x04, 0x2f
        /*0062*/ 	.short	(.L_28 - .L_27)
	.align		4
.L_27:
        /*0064*/ 	.word	index@(_ZN7cutlass13device_kernelIN5flash11enable_sm90INS1_16FlashAttnFwdSm90INS1_25CollectiveMainloopFwdSm90ILi2EN4cute5tupleIJNS5_1CILi1EEES8_S8_EEENS6_IJNS7_ILi128EEESA_SA_EEELi128ENS_10bfloat16_tEfNS_4arch4Sm90ELb0ELb1ELb0ELb1ELb0ELb0ELb0ELb1ELb1ELb0ELb0ELb0EEENS1_21CollectiveEpilogueFwdISB_S9_SC_SE_Li256ELb1ELb0ELb0ELb0EEENS1_36VarlenDynamicPersistentTileSchedulerILi128ELi128ELi256ELi32ELb0ELb0ELb1ELb1ELb0ELb1EEEEEEEEEvNT_6ParamsE)
        /*0068*/ 	.word	0x00000004


	//----- nvinfo : EIATTR_FRAME_SIZE
	.align		4
.L_28:
        /*006c*/ 	.byte	0x04, 0x11
        /*006e*/ 	.short	(.L_30 - .L_29)
	.align		4
.L_29:
        /*0070*/ 	.word	index@(_ZN7cutlass13device_kernelIN5flash11enable_sm90INS1_16FlashAttnFwdSm90INS1_25CollectiveMainloopFwdSm90ILi2EN4cute5tupleIJNS5_1CILi1EEES8_S8_EEENS6_IJNS7_ILi128EEESA_SA_EEELi128ENS_10bfloat16_tEfNS_4arch4Sm90ELb0ELb1ELb0ELb1ELb0ELb0ELb0ELb1ELb1ELb0ELb0ELb0EEENS1_21CollectiveEpilogueFwdISB_S9_SC_SE_Li256ELb1ELb0ELb0ELb0EEENS1_36VarlenDynamicPersistentTileSchedulerILi128ELi128ELi256ELi32ELb0ELb0ELb1ELb1ELb0ELb1EEEEEEEEEvNT_6ParamsE)
        /*0074*/ 	.word	0x00000000


	//----- nvinfo : EIATTR_REGCOUNT
	.align		4
.L_30:
        /*0078*/ 	.byte	0x04, 0x2f
        /*007a*/ 	.short	(.L_32 - .L_31)
	.align		4
.L_31:
        /*007c*/ 	.word	index@(_ZN7cutlass13device_kernelIN5flash11enable_sm90INS1_16FlashAttnFwdSm90INS1_25CollectiveMainloopFwdSm90ILi2EN4cute5tupleIJNS5_1CILi1EEES8_S8_EEENS6_IJNS7_ILi128EEESA_SA_EEELi128ENS_10bfloat16_tEfNS_4arch4Sm90ELb0ELb1ELb0ELb0ELb0ELb0ELb0ELb1ELb1ELb0ELb0ELb0EEENS1_21CollectiveEpilogueFwdISB_S9_SC_SE_Li256ELb0ELb0ELb0ELb0EEENS1_30DynamicPersistentTileSchedulerILi256ELi32ELb0ELb0ELb1EEEEEEEEEvNT_6ParamsE)
        /*0080*/ 	.word	0x00000004


	//----- nvinfo : EIATTR_FRAME_SIZE
	.align		4
.L_32:
        /*0084*/ 	.byte	0x04, 0x11
        /*0086*/ 	.short	(.L_34 - .L_33)
	.align		4
.L_33:
        /*0088*/ 	.word	index@(_ZN7cutlass13device_kernelIN5flash11enable_sm90INS1_16FlashAttnFwdSm90INS1_25CollectiveMainloopFwdSm90ILi2EN4cute5tupleIJNS5_1CILi1EEES8_S8_EEENS6_IJNS7_ILi128EEESA_SA_EEELi128ENS_10bfloat16_tEfNS_4arch4Sm90ELb0ELb1ELb0ELb0ELb0ELb0ELb0ELb1ELb1ELb0ELb0ELb0EEENS1_21CollectiveEpilogueFwdISB_S9_SC_SE_Li256ELb0ELb0ELb0ELb0EEENS1_30DynamicPersistentTileSchedulerILi256ELi32ELb0ELb0ELb1EEEEEEEEEvNT_6ParamsE)
        /*008c*/ 	.word	0x00000000


	//----- nvinfo : EIATTR_REGCOUNT
	.align		4
.L_34:
        /*0090*/ 	.byte	0x04, 0x2f
        /*0092*/ 	.short	(.L_36 - .L_35)
	.align		4
.L_35:
        /*0094*/ 	.word	index@(_ZN7cutlass13device_kernelIN5flash11enable_sm90INS1_16FlashAttnFwdSm90INS1_25CollectiveMainloopFwdSm90ILi2EN4cute5tupleIJNS5_1CILi1EEES8_S8_EEENS6_IJNS7_ILi128EEENS7_ILi176EEESA_EEELi128ENS_10bfloat16_tEfNS_4arch4Sm90ELb0ELb0ELb0ELb1ELb0ELb1ELb0ELb1ELb1ELb0ELb0ELb0EEENS1_21CollectiveEpilogueFwdINS6_IJSA_SA_SB_EEES9_SD_SF_Li256ELb1ELb0ELb0ELb0EEENS1_36VarlenDynamicPersistentTileSchedulerILi128ELi176ELi256ELi32ELb0ELb0ELb1ELb0ELb1ELb1EEEEEEEEEvNT_6ParamsE)
        /*0098*/ 	.word	0x00000004


	//----- nvinfo : EIATTR_FRAME_SIZE
	.align		4
.L_36:
        /*009c*/ 	.byte	0x04, 0x11
        /*009e*/ 	.short	(.L_38 - .L_37)
	.align		4
.L_37:
        /*00a0*/ 	.word	index@(_ZN7cutlass13device_kernelIN5flash11enable_sm90INS1_16FlashAttnFwdSm90INS1_25CollectiveMainloopFwdSm90ILi2EN4cute5tupleIJNS5_1CILi1EEES8_S8_EEENS6_IJNS7_ILi128EEENS7_ILi176EEESA_EEELi128ENS_10bfloat16_tEfNS_4arch4Sm90ELb0ELb0ELb0ELb1ELb0ELb1ELb0ELb1ELb1ELb0ELb0ELb0EEENS1_21CollectiveEpilogueFwdINS6_IJSA_SA_SB_EEES9_SD_SF_Li256ELb1ELb0ELb0ELb0EEENS1_36VarlenDynamicPersistentTileSchedulerILi128ELi176ELi256ELi32ELb0ELb0ELb1ELb0ELb1ELb1EEEEEEEEEvNT_6ParamsE)
        /*00a4*/ 	.word	0x00000000


	//----- nvinfo : EIATTR_REGCOUNT
	.align		4
.L_38:
        /*00a8*/ 	.byte	0x04, 0x2f
        /*00aa*/ 	.short	(.L_40 - .L_39)
	.align		4
.L_39:
        /*00ac*/ 	.word	index@(_ZN7cutlass13device_kernelIN5flash11enable_sm90INS1_16FlashAttnFwdSm90INS1_25CollectiveMainloopFwdSm90ILi2EN4cute5tupleIJNS5_1CILi1EEES8_S8_EEENS6_IJNS7_ILi128EEENS7_ILi176EEESA_EEELi128ENS_10bfloat16_tEfNS_4arch4Sm90ELb0ELb0ELb0ELb1ELb0ELb0ELb0ELb1ELb1ELb0ELb0ELb0EEENS1_21CollectiveEpilogueFwdINS6_IJSA_SA_SB_EEES9_SD_SF_Li256ELb1ELb0ELb0ELb0EEENS1_36VarlenDynamicPersistentTileSchedulerILi128ELi176ELi256ELi32ELb0ELb0ELb1ELb0ELb1ELb1EEEEEEEEEvNT_6ParamsE)
        /*00b0*/ 	.word	0x00000004


	//----- nvinfo : EIATTR_FRAME_SIZE
	.align		4
.L_40:
        /*00b4*/ 	.byte	0x04, 0x11
        /*00b6*/ 	.short	(.L_42 - .L_41)
	.align		4
.L_41:
        /*00b8*/ 	.word	index@(_ZN7cutlass13device_kernelIN5flash11enable_sm90INS1_16FlashAttnFwdSm90INS1_25CollectiveMainloopFwdSm90ILi2EN4cute5tupleIJNS5_1CILi1EEES8_S8_EEENS6_IJNS7_ILi128EEENS7_ILi176EEESA_EEELi128ENS_10bfloat16_tEfNS_4arch4Sm90ELb0ELb0ELb0ELb1ELb0ELb0ELb0ELb1ELb1ELb0ELb0ELb0EEENS1_21CollectiveEpilogueFwdINS6_IJSA_SA_SB_EEES9_SD_SF_Li256ELb1ELb0ELb0ELb0EEENS1_36VarlenDynamicPersistentTileSchedulerILi128ELi176ELi256ELi32ELb0ELb0ELb1ELb0ELb1ELb1EEEEEEEEEvNT_6ParamsE)
        /*00bc*/ 	.word	0x00000000


	//----- nvinfo : EIATTR_REGCOUNT
	.align		4
.L_42:
        /*00c0*/ 	.byte	0x04, 0x2f
        /*00c2*/ 	.short	(.L_44 - .L_43)
	.align		4
.L_43:
        /*00c4*/ 	.word	index@(_ZN7cutlass13device_kernelIN5flash11enable_sm90INS1_16FlashAttnFwdSm90INS1_25CollectiveMainloopFwdSm90ILi2EN4cute5tupleIJNS5_1CILi1EEES8_S8_EEENS6_IJNS7_ILi128EEENS7_ILi176EEESA_EEELi128ENS_10bfloat16_tEfNS_4arch4Sm90ELb0ELb0ELb0ELb0ELb0ELb0ELb0ELb1ELb1ELb0ELb0ELb0EEENS1_21CollectiveEpilogueFwdINS6_IJSA_SA_SB_EEES9_SD_SF_Li256ELb0ELb0ELb0ELb0EEENS1_29StaticPersistentTileSchedulerILb0EEEEEEEEEvNT_6ParamsE)
        /*00c8*/ 	.word	0x00000004


	//----- nvinfo : EIATTR_FRAME_SIZE
	.align		4
.L_44:
        /*00cc*/ 	.byte	0x04, 0x11
        /*00ce*/ 	.short	(.L_46 - .L_45)
	.align		4
.L_45:
        /*00d0*/ 	.word	index@(_ZN7cutlass13device_kernelIN5flash11enable_sm90INS1_16FlashAttnFwdSm90INS1_25CollectiveMainloopFwdSm90ILi2EN4cute5tupleIJNS5_1CILi1EEES8_S8_EEENS6_IJNS7_ILi128EEENS7_ILi176EEESA_EEELi128ENS_10bfloat16_tEfNS_4arch4Sm90ELb0ELb0ELb0ELb0ELb0ELb0ELb0ELb1ELb1ELb0ELb0ELb0EEENS1_21CollectiveEpilogueFwdINS6_IJSA_SA_SB_EEES9_SD_SF_Li256ELb0ELb0ELb0ELb0EEENS1_29StaticPersistentTileSchedulerILb0EEEEEEEEEvNT_6ParamsE)
        /*00d4*/ 	.word	0x00000000


	//----- nvinfo : EIATTR_MIN_STACK_SIZE
	.align		4
.L_46:
        /*00d8*/ 	.byte	0x04, 0x12
        /*00da*/ 	.short	(.L_48 - .L_47)
	.align		4
.L_47:
        /*00dc*/ 	.word	index@(_ZN7cutlass13device_kernelIN5flash11enable_sm90INS1_16FlashAttnFwdSm90INS1_25CollectiveMainloopFwdSm90ILi2EN4cute5tupleIJNS5_1CILi1EEES8_S8_EEENS6_IJNS7_ILi128EEENS7_ILi176EEESA_EEELi128ENS_10bfloat16_tEfNS_4arch4Sm90ELb0ELb0ELb0ELb0ELb0ELb0ELb0ELb1ELb1ELb0ELb0ELb0EEENS1_21CollectiveEpilogueFwdINS6_IJSA_SA_SB_EEES9_SD_SF_Li256ELb0ELb0ELb0ELb0EEENS1_29StaticPersistentTileSchedulerILb0EEEEEEEEEvNT_6ParamsE)
        /*00e0*/ 	.word	0x00000000


	//----- nvinfo : EIATTR_MIN_STACK_SIZE
	.align		4
.L_48:
        /*00e4*/ 	.byte	0x04, 0x12
        /*00e6*/ 	.short	(.L_50 - .L_49)
	.align		4
.L_49:
        /*00e8*/ 	.word	index@(_ZN7cutlass13device_kernelIN5flash11enable_sm90INS1_16FlashAttnFwdSm90INS1_25CollectiveMainloopFwdSm90ILi2EN4cute5tupleIJNS5_1CILi1EEES8_S8_EEENS6_IJNS7_ILi128EEENS7_ILi176EEESA_EEELi128ENS_10bfloat16_tEfNS_4arch4Sm90ELb0ELb0ELb0ELb1ELb0ELb0ELb0ELb1ELb1ELb0ELb0ELb0EEENS1_21CollectiveEpilogueFwdINS6_IJSA_SA_SB_EEES9_SD_SF_Li256ELb1ELb0ELb0ELb0EEENS1_36VarlenDynamicPersistentTileSchedulerILi128ELi176ELi256ELi32ELb0ELb0ELb1ELb0ELb1ELb1EEEEEEEEEvNT_6ParamsE)
        /*00ec*/ 	.word	0x00000000


	//----- nvinfo : EIATTR_MIN_STACK_SIZE
	.align		4
.L_50:
        /*00f0*/ 	.byte	0x04, 0x12
        /*00f2*/ 	.short	(.L_52 - .L_51)
	.align		4
.L_51:
        /*00f4*/ 	.word	index@(_ZN7cutlass13device_kernelIN5flash11enable_sm90INS1_16FlashAttnFwdSm90INS1_25CollectiveMainloopFwdSm90ILi2EN4cute5tupleIJNS5_1CILi1EEES8_S8_EEENS6_IJNS7_ILi128EEENS7_ILi176EEESA_EEELi128ENS_10bfloat16_tEfNS_4arch4Sm90ELb0ELb0ELb0ELb1ELb0ELb1ELb0ELb1ELb1ELb0ELb0ELb0EEENS1_21CollectiveEpilogueFwdINS6_IJSA_SA_SB_EEES9_SD_SF_Li256ELb1ELb0ELb0ELb0EEENS1_36VarlenDynamicPersistentTileSchedulerILi128ELi176ELi256ELi32ELb0ELb0ELb1ELb0ELb1ELb1EEEEEEEEEvNT_6ParamsE)
        /*00f8*/ 	.word	0x00000000


	//----- nvinfo : EIATTR_MIN_STACK_SIZE
	.align		4
.L_52:
        /*00fc*/ 	.byte	0x04, 0x12
        /*00fe*/ 	.short	(.L_54 - .L_53)
	.align		4
.L_53:
        /*0100*/ 	.word	index@(_ZN7cutlass13device_kernelIN5flash11enable_sm90INS1_16FlashAttnFwdSm90INS1_25CollectiveMainloopFwdSm90ILi2EN4cute5tupleIJNS5_1CILi1EEES8_S8_EEENS6_IJNS7_ILi128EEESA_SA_EEELi128ENS_10bfloat16_tEfNS_4arch4Sm90ELb0ELb1ELb0ELb0ELb0ELb0ELb0ELb1ELb1ELb0ELb0ELb0EEENS1_21CollectiveEpilogueFwdISB_S9_SC_SE_Li256ELb0ELb0ELb0ELb0EEENS1_30DynamicPersistentTileSchedulerILi256ELi32ELb0ELb0ELb1EEEEEEEEEvNT_6ParamsE)
        /*0104*/ 	.word	0x00000000


	//----- nvinfo : EIATTR_MIN_STACK_SIZE
	.align		4
.L_54:
        /*0108*/ 	.byte	0x04, 0x12
        /*010a*/ 	.short	(.L_56 - .L_55)
	.align		4
.L_55:
        /*010c*/ 	.word	index@(_ZN7cutlass13device_kernelIN5flash11enable_sm90INS1_16FlashAttnFwdSm90INS1_25CollectiveMainloopFwdSm90ILi2EN4cute5tupleIJNS5_1CILi1EEES8_S8_EEENS6_IJNS7_ILi128EEESA_SA_EEELi128ENS_10bfloat16_tEfNS_4arch4Sm90ELb0ELb1ELb0ELb1ELb0ELb0ELb0ELb1ELb1ELb0ELb0ELb0EEENS1_21CollectiveEpilogueFwdISB_S9_SC_SE_Li256ELb1ELb0ELb0ELb0EEENS1_36VarlenDynamicPersistentTileSchedulerILi128ELi128ELi256ELi32ELb0ELb0ELb1ELb1ELb0ELb1EEEEEEEEEvNT_6ParamsE)
        /*0110*/ 	.word	0x00000000


	//----- nvinfo : EIATTR_MIN_STACK_SIZE
	.align		4
.L_56:
        /*0114*/ 	.byte	0x04, 0x12
        /*0116*/ 	.short	(.L_58 - .L_57)
	.align		4
.L_57:
        /*0118*/ 	.word	index@(_ZN7cutlass13device_kernelIN5flash11enable_sm90INS1_16FlashAttnFwdSm90INS1_25CollectiveMainloopFwdSm90ILi2EN4cute5tupleIJNS5_1CILi1EEES8_S8_EEENS6_IJNS7_ILi128EEESA_SA_EEELi128ENS_10bfloat16_tEfNS_4arch4Sm90ELb0ELb1ELb0ELb1ELb0ELb1ELb0ELb1ELb1ELb0ELb0ELb0EEENS1_21CollectiveEpilogueFwdISB_S9_SC_SE_Li256ELb1ELb0ELb0ELb0EEENS1_36VarlenDynamicPersistentTileSchedulerILi128ELi128ELi256ELi32ELb0ELb0ELb1ELb1ELb0ELb1EEEEEEEEEvNT_6ParamsE)
        /*011c*/ 	.word	0x00000000


	//----- nvinfo : EIATTR_MIN_STACK_SIZE
	.align		4
.L_58:
        /*0120*/ 	.byte	0x04, 0x12
        /*0122*/ 	.short	(.L_60 - .L_59)
	.align		4
.L_59:
        /*0124*/ 	.word	index@(_ZN7cutlass13device_kernelIN5flash11enable_sm90INS1_16FlashAttnFwdSm90INS1_25CollectiveMainloopFwdSm90ILi2EN4cute5tupleIJNS5_1CILi1EEES8_S8_EEENS6_IJNS7_ILi128EEESA_SA_EEELi128ENS_10bfloat16_tEfNS_4arch4Sm90ELb1ELb0ELb0ELb0ELb0ELb0ELb0ELb1ELb1ELb0ELb0ELb0EEENS1_21CollectiveEpilogueFwdISB_S9_SC_SE_Li256ELb0ELb0ELb0ELb0EEENS1_30DynamicPersistentTileSchedulerILi256ELi32ELb0ELb0ELb1EEEEEEEEEvNT_6ParamsE)
        /*0128*/ 	.word	0x00000000


	//----- nvinfo : EIATTR_MIN_STACK_SIZE
	.align		4
.L_60:
        /*012c*/ 	.byte	0x04, 0x12
        /*012e*/ 	.short	(.L_62 - .L_61)
	.align		4
.L_61:
        /*0130*/ 	.word	index@(_ZN7cutlass13device_kernelIN5flash11enable_sm90INS1_16FlashAttnFwdSm90INS1_25CollectiveMainloopFwdSm90ILi2EN4cute5tupleIJNS5_1CILi1EEES8_S8_EEENS6_IJNS7_ILi128EEESA_SA_EEELi128ENS_10bfloat16_tEfNS_4arch4Sm90ELb1ELb0ELb0ELb1ELb0ELb0ELb0ELb1ELb1ELb0ELb0ELb0EEENS1_21CollectiveEpilogueFwdISB_S9_SC_SE_Li256ELb1ELb0ELb0ELb0EEENS1_36VarlenDynamicPersistentTileSchedulerILi128ELi128ELi256ELi32ELb0ELb0ELb1ELb1ELb1ELb1EEEEEEEEEvNT_6ParamsE)
        /*0134*/ 	.word	0x00000000


	//----- nvinfo : EIATTR_MIN_STACK_SIZE
	.align		4
.L_62:
        /*0138*/ 	.byte	0x04, 0x12
        /*013a*/ 	.short	(.L_64 - .L_63)
	.align		4
.L_63:
        /*013c*/ 	.word	index@(_ZN7cutlass13device_kernelIN5flash11enable_sm90INS1_16FlashAttnFwdSm90INS1_25CollectiveMainloopFwdSm90ILi2EN4cute5tupleIJNS5_1CILi1EEES8_S8_EEENS6_IJNS7_ILi128EEESA_SA_EEELi128ENS_10bfloat16_tEfNS_4arch4Sm90ELb1ELb0ELb0ELb1ELb0ELb1ELb0ELb1ELb1ELb0ELb0ELb0EEENS1_21CollectiveEpilogueFwdISB_S9_SC_SE_Li256ELb1ELb0ELb0ELb0EEENS1_36VarlenDynamicPersistentTileSchedulerILi128ELi128ELi256ELi32ELb0ELb0ELb1ELb1ELb1ELb1EEEEEEEEEvNT_6ParamsE)
        /*0140*/ 	.word	0x00000000
.L_64:


//--------------------- .nv.compat                --------------------------
	.section	.nv.compat,"",@"SHT_CUDA_COMPAT_INFO"
	.align	4
        /*0000*/ 	.byte	0x02, 0x09, 0x01, 0x00, 0x02, 0x02, 0x01, 0x00, 0x02, 0x05, 0x05, 0x00, 0x03, 0x07, 0x01, 0x01
        /*0010*/ 	.byte	0x02, 0x03, 0x00, 0x00, 0x02, 0x06, 0x01, 0x00, 0x04, 0x0b, 0x08, 0x00, 0x00, 0x00, 0x00, 0x00
        /*0020*/ 	.byte	0x00, 0x00, 0x00, 0x00


//--------------------- .nv.info._ZN7cutlass13device_kernelIN5flash11enable_sm90INS1_16FlashAttnFwdSm90INS1_25CollectiveMainloopFwdSm90ILi2EN4cute5tupleIJNS5_1CILi1EEES8_S8_EEENS6_IJNS7_ILi128EEENS7_ILi176EEESA_EEELi128ENS_10bfloat16_tEfNS_4arch4Sm90ELb0ELb0ELb0ELb0ELb0ELb0ELb0ELb1ELb1ELb0ELb0ELb0EEENS1_21CollectiveEpilogueFwdINS6_IJSA_SA_SB_EEES9_SD_SF_Li256ELb0ELb0ELb0ELb0EEENS1_29StaticPersistentTileSchedulerILb0EEEEEEEEEvNT_6ParamsE --------------------------
	.section	.nv.info._ZN7cutlass13device_kernelIN5flash11enable_sm90INS1_16FlashAttnFwdSm90INS1_25CollectiveMainloopFwdSm90ILi2EN4cute5tupleIJNS5_1CILi1EEES8_S8_EEENS6_IJNS7_ILi128EEENS7_ILi176EEESA_EEELi128ENS_10bfloat16_tEfNS_4arch4Sm90ELb0ELb0ELb0ELb0ELb0ELb0ELb0ELb1ELb1ELb0ELb0ELb0EEENS1_21CollectiveEpilogueFwdINS6_IJSA_SA_SB_EEES9_SD_SF_Li256ELb0ELb0ELb0ELb0EEENS1_29StaticPersistentTileSchedulerILb0EEEEEEEEEvNT_6ParamsE,"",@"SHT_CUDA_INFO"
	.sectionflags	@""
	.align	4


	//----- nvinfo : EIATTR_CUDA_API_VERSION
	.align		4
        /*0000*/ 	.byte	0x04, 0x37
        /*0002*/ 	.short	(.L_66 - .L_65)
.L_65:
        /*0004*/ 	.word	0x00000082


	//----- nvinfo : EIATTR_KPARAM_INFO
	.align		4
.L_66:
        /*0008*/ 	.byte	0x04, 0x17
        /*000a*/ 	.short	(.L_68 - .L_67)
.L_67:
        /*000c*/ 	.word	0x00000000
        /*0010*/ 	.short	0x0000
        /*0012*/ 	.short	0x0000
        /*0014*/ 	.byte	0x00, 0xf0, 0x01, 0x2e


	//----- nvinfo : EIATTR_SPARSE_MMA_MASK
	.align		4
.L_68:
        /*0018*/ 	.byte	0x03, 0x50
        /*001a*/ 	.short	0x0000


	//----- nvinfo : EIATTR_MAXREG_COUNT
	.align		4
        /*001c*/ 	.byte	0x03, 0x1b
        /*001e*/ 	.short	0x00a8


	//----- nvinfo : EIATTR_MERCURY_ISA_VERSION
	.align		4
        /*0020*/ 	.byte	0x03, 0x5f
        /*0022*/ 	.short	0x0101


	//----- nvinfo : EIATTR_VRC_CTA_INIT_COUNT
	.align		4
        /*0024*/ 	.byte	0x02, 0x4a
	.zero		1
	.zero		1


	//----- nvinfo : EIATTR_EXIT_INSTR_OFFSETS
	.align		4
        /*0028*/ 	.byte	0x04, 0x1c
        /*002a*/ 	.short	(.L_70 - .L_69)


	//   ....[0]....
.L_69:
        /*002c*/ 	.word	0x00000010


	//----- nvinfo : EIATTR_MAX_THREADS
	.align		4
.L_70:
        /*0030*/ 	.byte	0x04, 0x05
        /*0032*/ 	.short	(.L_72 - .L_71)
.L_71:
        /*0034*/ 	.word	0x00000180
        /*0038*/ 	.word	0x00000001
        /*003c*/ 	.word	0x00000001


	//----- nvinfo : EIATTR_CBANK_PARAM_SIZE
	.align		4
.L_72:
        /*0040*/ 	.byte	0x03, 0x19
        /*0042*/ 	.short	0x0b80


	//----- nvinfo : EIATTR_PARAM_CBANK
	.align		4
        /*0044*/ 	.byte	0x04, 0x0a
        /*0046*/ 	.short	(.L_74 - .L_73)
	.align		4
.L_73:
        /*0048*/ 	.word	index@(.nv.constant0._ZN7cutlass13device_kernelIN5flash11enable_sm90INS1_16FlashAttnFwdSm90INS1_25CollectiveMainloopFwdSm90ILi2EN4cute5tupleIJNS5_1CILi1EEES8_S8_EEENS6_IJNS7_ILi128EEENS7_ILi176EEESA_EEELi128ENS_10bfloat16_tEfNS_4arch4Sm90ELb0ELb0ELb0ELb0ELb0ELb0ELb0ELb1ELb1ELb0ELb0ELb0EEENS1_21CollectiveEpilogueFwdINS6_IJSA_SA_SB_EEES9_SD_SF_Li256ELb0ELb0ELb0ELb0EEENS1_29StaticPersistentTileSchedulerILb0EEEEEEEEEvNT_6ParamsE)
        /*004c*/ 	.short	0x0380
        /*004e*/ 	.short	0x0b80


	//----- nvinfo : EIATTR_SW_WAR
	.align		4
.L_74:
        /*0050*/ 	.byte	0x04, 0x36
        /*0052*/ 	.short	(.L_76 - .L_75)
.L_75:
        /*0054*/ 	.word	0x00000008
.L_76:


//--------------------- .nv.info._ZN7cutlass13device_kernelIN5flash11enable_sm90INS1_16FlashAttnFwdSm90INS1_25CollectiveMainloopFwdSm90ILi2EN4cute5tupleIJNS5_1CILi1EEES8_S8_EEENS6_IJNS7_ILi128EEENS7_ILi176EEESA_EEELi128ENS_10bfloat16_tEfNS_4arch4Sm90ELb0ELb0ELb0ELb1ELb0ELb0ELb0ELb1ELb1ELb0ELb0ELb0EEENS1_21CollectiveEpilogueFwdINS6_IJSA_SA_SB_EEES9_SD_SF_Li256ELb1ELb0ELb0ELb0EEENS1_36VarlenDynamicPersistentTileSchedulerILi128ELi176ELi256ELi32ELb0ELb0ELb1ELb0ELb1ELb1EEEEEEEEEvNT_6ParamsE --------------------------
	.section	.nv.info._ZN7cutlass13device_kernelIN5flash11enable_sm90INS1_16FlashAttnFwdSm90INS1_25CollectiveMainloopFwdSm90ILi2EN4cute5tupleIJNS5_1CILi1EEES8_S8_EEENS6_IJNS7_ILi128EEENS7_ILi176EEESA_EEELi128ENS_10bfloat16_tEfNS_4arch4Sm90ELb0ELb0ELb0ELb1ELb0ELb0ELb0ELb1ELb1ELb0ELb0ELb0EEENS1_21CollectiveEpilogueFwdINS6_IJSA_SA_SB_EEES9_SD_SF_Li256ELb1ELb0ELb0ELb0EEENS1_36VarlenDynamicPersistentTileSchedulerILi128ELi176ELi256ELi32ELb0ELb0ELb1ELb0ELb1ELb1EEEEEEEEEvNT_6ParamsE,"",@"SHT_CUDA_INFO"
	.sectionflags	@""
	.align	4


	//----- nvinfo : EIATTR_CUDA_API_VERSION
	.align		4
        /*0000*/ 	.byte	0x04, 0x37
        /*0002*/ 	.short	(.L_78 - .L_77)
.L_77:
        /*0004*/ 	.word	0x00000082


	//----- nvinfo : EIATTR_KPARAM_INFO
	.align		4
.L_78:
        /*0008*/ 	.byte	0x04, 0x17
        /*000a*/ 	.short	(.L_80 - .L_79)
.L_79:
        /*000c*/ 	.word	0x00000000
        /*0010*/ 	.short	0x0000
        /*0012*/ 	.short	0x0000
        /*0014*/ 	.byte	0x00, 0xf0, 0x01, 0x28


	//----- nvinfo : EIATTR_SPARSE_MMA_MASK
	.align		4
.L_80:
        /*0018*/ 	.byte	0x03, 0x50
        /*001a*/ 	.short	0x0000


	//----- nvinfo : EIATTR_MAXREG_COUNT
	.align		4
        /*001c*/ 	.byte	0x03, 0x1b
        /*001e*/ 	.short	0x00a8


	//----- nvinfo : EIATTR_MERCURY_ISA_VERSION
	.align		4
        /*0020*/ 	.byte	0x03, 0x5f
        /*0022*/ 	.short	0x0101


	//----- nvinfo : EIATTR_VRC_CTA_INIT_COUNT
	.align		4
        /*0024*/ 	.byte	0x02, 0x4a
	.zero		1
	.zero		1


	//----- nvinfo : EIATTR_EXIT_INSTR_OFFSETS
	.align		4
        /*0028*/ 	.byte	0x04, 0x1c
        /*002a*/ 	.short	(.L_82 - .L_81)


	//   ....[0]....
.L_81:
        /*002c*/ 	.word	0x00000010


	//----- nvinfo : EIATTR_MAX_THREADS
	.align		4
.L_82:
        /*0030*/ 	.byte	0x04, 0x05
        /*0032*/ 	.short	(.L_84 - .L_83)
.L_83:
        /*0034*/ 	.word	0x00000180
        /*0038*/ 	.word	0x00000001
        /*003c*/ 	.word	0x00000001


	//----- nvinfo : EIATTR_CBANK_PARAM_SIZE
	.align		4
.L_84:
        /*0040*/ 	.byte	0x03, 0x19
        /*0042*/ 	.short	0x0a00


	//----- nvinfo : EIATTR_PARAM_CBANK
	.align		4
        /*0044*/ 	.byte	0x04, 0x0a
        /*0046*/ 	.short	(.L_86 - .L_85)
	.align		4
.L_85:
        /*0048*/ 	.word	index@(.nv.constant0._ZN7cutlass13device_kernelIN5flash11enable_sm90INS1_16FlashAttnFwdSm90INS1_25CollectiveMainloopFwdSm90ILi2EN4cute5tupleIJNS5_1CILi1EEES8_S8_EEENS6_IJNS7_ILi128EEENS7_ILi176EEESA_EEELi128ENS_10bfloat16_tEfNS_4arch4Sm90ELb0ELb0ELb0ELb1ELb0ELb0ELb0ELb1ELb1ELb0ELb0ELb0EEENS1_21CollectiveEpilogueFwdINS6_IJSA_SA_SB_EEES9_SD_SF_Li256ELb1ELb0ELb0ELb0EEENS1_36VarlenDynamicPersistentTileSchedulerILi128ELi176ELi256ELi32ELb0ELb0ELb1ELb0ELb1ELb1EEEEEEEEEvNT_6ParamsE)
        /*004c*/ 	.short	0x0380
        /*004e*/ 	.short	0x0a00


	//----- nvinfo : EIATTR_SW_WAR
	.align		4
.L_86:
        /*0050*/ 	.byte	0x04, 0x36
        /*0052*/ 	.short	(.L_88 - .L_87)
.L_87:
        /*0054*/ 	.word	0x00000008
.L_88:


//--------------------- .nv.info._ZN7cutlass13device_kernelIN5flash11enable_sm90INS1_16FlashAttnFwdSm90INS1_25CollectiveMainloopFwdSm90ILi2EN4cute5tupleIJNS5_1CILi1EEES8_S8_EEENS6_IJNS7_ILi128EEENS7_ILi176EEESA_EEELi128ENS_10bfloat16_tEfNS_4arch4Sm90ELb0ELb0ELb0ELb1ELb0ELb1ELb0ELb1ELb1ELb0ELb0ELb0EEENS1_21CollectiveEpilogueFwdINS6_IJSA_SA_SB_EEES9_SD_SF_Li256ELb1ELb0ELb0ELb0EEENS1_36VarlenDynamicPersistentTileSchedulerILi128ELi176ELi256ELi32ELb0ELb0ELb1ELb0ELb1ELb1EEEEEEEEEvNT_6ParamsE --------------------------
	.section	.nv.info._ZN7cutlass13device_kernelIN5flash11enable_sm90INS1_16FlashAttnFwdSm90INS1_25CollectiveMainloopFwdSm90ILi2EN4cute5tupleIJNS5_1CILi1EEES8_S8_EEENS6_IJNS7_ILi128EEENS7_ILi176EEESA_EEELi128ENS_10bfloat16_tEfNS_4arch4Sm90ELb0ELb0ELb0ELb1ELb0ELb1ELb0ELb1ELb1ELb0ELb0ELb0EEENS1_21CollectiveEpilogueFwdINS6_IJSA_SA_SB_EEES9_SD_SF_Li256ELb1ELb0ELb0ELb0EEENS1_36VarlenDynamicPersistentTileSchedulerILi128ELi176ELi256ELi32ELb0ELb0ELb1ELb0ELb1ELb1EEEEEEEEEvNT_6ParamsE,"",@"SHT_CUDA_INFO"
	.sectionflags	@""
	.align	4


	//----- nvinfo : EIATTR_CUDA_API_VERSION
	.align		4
        /*0000*/ 	.byte	0x04, 0x37
        /*0002*/ 	.short	(.L_90 - .L_89)
.L_89:
        /*0004*/ 	.word	0x00000082


	//----- nvinfo : EIATTR_KPARAM_INFO
	.align		4
.L_90:
        /*0008*/ 	.byte	0x04, 0x17
        /*000a*/ 	.short	(.L_92 - .L_91)
.L_91:
        /*000c*/ 	.word	0x00000000
        /*0010*/ 	.short	0x0000
        /*0012*/ 	.short	0x0000
        /*0014*/ 	.byte	0x00, 0xf0, 0x01, 0x28


	//----- nvinfo : EIATTR_SPARSE_MMA_MASK
	.align		4
.L_92:
        /*0018*/ 	.byte	0x03, 0x50
        /*001a*/ 	.short	0x0000


	//----- nvinfo : EIATTR_MAXREG_COUNT
	.align		4
        /*001c*/ 	.byte	0x03, 0x1b
        /*001e*/ 	.short	0x00a8


	//----- nvinfo : EIATTR_MERCURY_ISA_VERSION
	.align		4
        /*0020*/ 	.byte	0x03, 0x5f
        /*0022*/ 	.short	0x0101


	//----- nvinfo : EIATTR_VRC_CTA_INIT_COUNT
	.align		4
        /*0024*/ 	.byte	0x02, 0x4a
	.zero		1
	.zero		1


	//----- nvinfo : EIATTR_EXIT_INSTR_OFFSETS
	.align		4
        /*0028*/ 	.byte	0x04, 0x1c
        /*002a*/ 	.short	(.L_94 - .L_93)


	//   ....[0]....
.L_93:
        /*002c*/ 	.word	0x00000010


	//----- nvinfo : EIATTR_MAX_THREADS
	.align		4
.L_94:
        /*0030*/ 	.byte	0x04, 0x05
        /*0032*/ 	.short	(.L_96 - .L_95)
.L_95:
        /*0034*/ 	.word	0x00000180
        /*0038*/ 	.word	0x00000001
        /*003c*/ 	.word	0x00000001


	//----- nvinfo : EIATTR_CBANK_PARAM_SIZE
	.align		4
.L_96:
        /*0040*/ 	.byte	0x03, 0x19
        /*0042*/ 	.short	0x0a00


	//----- nvinfo : EIATTR_PARAM_CBANK
	.align		4
        /*0044*/ 	.byte	0x04, 0x0a
        /*0046*/ 	.short	(.L_98 - .L_97)
	.align		4
.L_97:
        /*0048*/ 	.word	index@(.nv.constant0._ZN7cutlass13device_kernelIN5flash11enable_sm90INS1_16FlashAttnFwdSm90INS1_25CollectiveMainloopFwdSm90ILi2EN4cute5tupleIJNS5_1CILi1EEES8_S8_EEENS6_IJNS7_ILi128EEENS7_ILi176EEESA_EEELi128ENS_10bfloat16_tEfNS_4arch4Sm90ELb0ELb0ELb0ELb1ELb0ELb1ELb0ELb1ELb1ELb0ELb0ELb0EEENS1_21CollectiveEpilogueFwdINS6_IJSA_SA_SB_EEES9_SD_SF_Li256ELb1ELb0ELb0ELb0EEENS1_36VarlenDynamicPersistentTileSchedulerILi128ELi176ELi256ELi32ELb0ELb0ELb1ELb0ELb1ELb1EEEEEEEEEvNT_6ParamsE)
        /*004c*/ 	.short	0x0380
        /*004e*/ 	.short	0x0a00


	//----- nvinfo : EIATTR_SW_WAR
	.align		4
.L_98:
        /*0050*/ 	.byte	0x04, 0x36
        /*0052*/ 	.short	(.L_100 - .L_99)
.L_99:
        /*0054*/ 	.word	0x00000008
.L_100:


//--------------------- .nv.info._ZN7cutlass13device_kernelIN5flash11enable_sm90INS1_16FlashAttnFwdSm90INS1_25CollectiveMainloopFwdSm90ILi2EN4cute5tupleIJNS5_1CILi1EEES8_S8_EEENS6_IJNS7_ILi128EEESA_SA_EEELi128ENS_10bfloat16_tEfNS_4arch4Sm90ELb0ELb1ELb0ELb0ELb0ELb0ELb0ELb1ELb1ELb0ELb0ELb0EEENS1_21CollectiveEpilogueFwdISB_S9_SC_SE_Li256ELb0ELb0ELb0ELb0EEENS1_30DynamicPersistentTileSchedulerILi256ELi32ELb0ELb0ELb1EEEEEEEEEvNT_6ParamsE --------------------------
	.section	.nv.info._ZN7cutlass13device_kernelIN5flash11enable_sm90INS1_16FlashAttnFwdSm90INS1_25CollectiveMainloopFwdSm90ILi2EN4cute5tupleIJNS5_1CILi1EEES8_S8_EEENS6_IJNS7_ILi128EEESA_SA_EEELi128ENS_10bfloat16_tEfNS_4arch4Sm90ELb0ELb1ELb0ELb0ELb0ELb0ELb0ELb1ELb1ELb0ELb0ELb0EEENS1_21CollectiveEpilogueFwdISB_S9_SC_SE_Li256ELb0ELb0ELb0ELb0EEENS1_30DynamicPersistentTileSchedulerILi256ELi32ELb0ELb0ELb1EEEEEEEEEvNT_6ParamsE,"",@"SHT_CUDA_INFO"
	.sectionflags	@""
	.align	4


	//----- nvinfo : EIATTR_CUDA_API_VERSION
	.align		4
        /*0000*/ 	.byte	0x04, 0x37
        /*0002*/ 	.short	(.L_102 - .L_101)
.L_101:
        /*0004*/ 	.word	0x00000082


	//----- nvinfo : EIATTR_KPARAM_INFO
	.align		4
.L_102:
        /*0008*/ 	.byte	0x04, 0x17
        /*000a*/ 	.short	(.L_104 - .L_103)
.L_103:
        /*000c*/ 	.word	0x00000000
        /*0010*/ 	.short	0x0000
        /*0012*/ 	.short	0x0000
        /*0014*/ 	.byte	0x00, 0xf0, 0x01, 0x2e


	//----- nvinfo : EIATTR_SPARSE_MMA_MASK
	.align		4
.L_104:
        /*0018*/ 	.byte	0x03, 0x50
        /*001a*/ 	.short	0x0000


	//----- nvinfo : EIATTR_MAXREG_COUNT
	.align		4
        /*001c*/ 	.byte	0x03, 0x1b
        /*001e*/ 	.short	0x00a8


	//----- nvinfo : EIATTR_MERCURY_ISA_VERSION
	.align		4
        /*0020*/ 	.byte	0x03, 0x5f
        /*0022*/ 	.short	0x0101


	//----- nvinfo : EIATTR_VRC_CTA_INIT_COUNT
	.align		4
        /*0024*/ 	.byte	0x02, 0x4a
	.zero		1
	.zero		1


	//----- nvinfo : EIATTR_EXIT_INSTR_OFFSETS
	.align		4
        /*0028*/ 	.byte	0x04, 0x1c
        /*002a*/ 	.short	(.L_106 - .L_105)


	//   ....[0]....
.L_105:
        /*002c*/ 	.word	0x00000010


	//----- nvinfo : EIATTR_MAX_THREADS
	.align		4
.L_106:
        /*0030*/ 	.byte	0x04, 0x05
        /*0032*/ 	.short	(.L_108 - .L_107)
.L_107:
        /*0034*/ 	.word	0x00000180
        /*0038*/ 	.word	0x00000001
        /*003c*/ 	.word	0x00000001


	//----- nvinfo : EIATTR_CBANK_PARAM_SIZE
	.align		4
.L_108:
        /*0040*/ 	.byte	0x03, 0x19
        /*0042*/ 	.short	0x0b80


	//----- nvinfo : EIATTR_PARAM_CBANK
	.align		4
        /*0044*/ 	.byte	0x04, 0x0a
        /*0046*/ 	.short	(.L_110 - .L_109)
	.align		4
.L_109:
        /*0048*/ 	.word	index@(.nv.constant0._ZN7cutlass13device_kernelIN5flash11enable_sm90INS1_16FlashAttnFwdSm90INS1_25CollectiveMainloopFwdSm90ILi2EN4cute5tupleIJNS5_1CILi1EEES8_S8_EEENS6_IJNS7_ILi128EEESA_SA_EEELi128ENS_10bfloat16_tEfNS_4arch4Sm90ELb0ELb1ELb0ELb0ELb0ELb0ELb0ELb1ELb1ELb0ELb0ELb0EEENS1_21CollectiveEpilogueFwdISB_S9_SC_SE_Li256ELb0ELb0ELb0ELb0EEENS1_30DynamicPersistentTileSchedulerILi256ELi32ELb0ELb0ELb1EEEEEEEEEvNT_6ParamsE)
        /*004c*/ 	.short	0x0380
        /*004e*/ 	.short	0x0b80


	//----- nvinfo : EIATTR_SW_WAR
	.align		4
.L_110:
        /*0050*/ 	.byte	0x04, 0x36
        /*0052*/ 	.short	(.L_112 - .L_111)
.L_111:
        /*0054*/ 	.word	0x00000008
.L_112:


//--------------------- .nv.info._ZN7cutlass13device_kernelIN5flash11enable_sm90INS1_16FlashAttnFwdSm90INS1_25CollectiveMainloopFwdSm90ILi2EN4cute5tupleIJNS5_1CILi1EEES8_S8_EEENS6_IJNS7_ILi128EEESA_SA_EEELi128ENS_10bfloat16_tEfNS_4arch4Sm90ELb0ELb1ELb0ELb1ELb0ELb0ELb0ELb1ELb1ELb0ELb0ELb0EEENS1_21CollectiveEpilogueFwdISB_S9_SC_SE_Li256ELb1ELb0ELb0ELb0EEENS1_36VarlenDynamicPersistentTileSchedulerILi128ELi128ELi256ELi32ELb0ELb0ELb1ELb1ELb0ELb1EEEEEEEEEvNT_6ParamsE --------------------------
	.section	.nv.info._ZN7cutlass13device_kernelIN5flash11enable_sm90INS1_16FlashAttnFwdSm90INS1_25CollectiveMainloopFwdSm90ILi2EN4cute5tupleIJNS5_1CILi1EEES8_S8_EEENS6_IJNS7_ILi128EEESA_SA_EEELi128ENS_10bfloat16_tEfNS_4arch4Sm90ELb0ELb1ELb0ELb1ELb0ELb0ELb0ELb1ELb1ELb0ELb0ELb0EEENS1_21CollectiveEpilogueFwdISB_S9_SC_SE_Li256ELb1ELb0ELb0ELb0EEENS1_36VarlenDynamicPersistentTileSchedulerILi128ELi128ELi256ELi32ELb0ELb0ELb1ELb1ELb0ELb1EEEEEEEEEvNT_6ParamsE,"",@"SHT_CUDA_INFO"
	.sectionflags	@""
	.align	4


	//----- nvinfo : EIATTR_CUDA_API_VERSION
	.align		4
        /*0000*/ 	.byte	0x04, 0x37
        /*0002*/ 	.short	(.L_114 - .L_113)
.L_113:
        /*0004*/ 	.word	0x00000082


	//----- nvinfo : EIATTR_KPARAM_INFO
	.align		4
.L_114:
        /*0008*/ 	.byte	0x04, 0x17
        /*000a*/ 	.short	(.L_116 - .L_115)
.L_115:
        /*000c*/ 	.word	0x00000000
        /*0010*/ 	.short	0x0000
        /*0012*/ 	.short	0x0000
        /*0014*/ 	.byte	0x00, 0xf0, 0x01, 0x28


	//----- nvinfo : EIATTR_SPARSE_MMA_MASK
	.align		4
.L_116:
        /*0018*/ 	.byte	0x03, 0x50
        /*001a*/ 	.short	0x0000


	//----- nvinfo : EIATTR_MAXREG_COUNT
	.align		4
        /*001c*/ 	.byte	0x03, 0x1b
        /*001e*/ 	.short	0x00a8


	//----- nvinfo : EIATTR_MERCURY_ISA_VERSION
	.align		4
        /*0020*/ 	.byte	0x03, 0x5f
        /*0022*/ 	.short	0x0101


	//----- nvinfo : EIATTR_VRC_CTA_INIT_COUNT
	.align		4
        /*0024*/ 	.byte	0x02, 0x4a
	.zero		1
	.zero		1


	//----- nvinfo : EIATTR_EXIT_INSTR_OFFSETS
	.align		4
        /*0028*/ 	.byte	0x04, 0x1c
        /*002a*/ 	.short	(.L_118 - .L_117)


	//   ....[0]....
.L_117:
        /*002c*/ 	.word	0x00000010


	//----- nvinfo : EIATTR_MAX_THREADS
	.align		4
.L_118:
        /*0030*/ 	.byte	0x04, 0x05
        /*0032*/ 	.short	(.L_120 - .L_119)
.L_119:
        /*0034*/ 	.word	0x00000180
        /*0038*/ 	.word	0x00000001
        /*003c*/ 	.word	0x00000001


	//----- nvinfo : EIATTR_CBANK_PARAM_SIZE
	.align		4
.L_120:
        /*0040*/ 	.byte	0x03, 0x19
        /*0042*/ 	.short	0x0a00


	//----- nvinfo : EIATTR_PARAM_CBANK
	.align		4
        /*0044*/ 	.byte	0x04, 0x0a
        /*0046*/ 	.short	(.L_122 - .L_121)
	.align		4
.L_121:
        /*0048*/ 	.word	index@(.nv.constant0._ZN7cutlass13device_kernelIN5flash11enable_sm90INS1_16FlashAttnFwdSm90INS1_25CollectiveMainloopFwdSm90ILi2EN4cute5tupleIJNS5_1CILi1EEES8_S8_EEENS6_IJNS7_ILi128EEESA_SA_EEELi128ENS_10bfloat16_tEfNS_4arch4Sm90ELb0ELb1ELb0ELb1ELb0ELb0ELb0ELb1ELb1ELb0ELb0ELb0EEENS1_21CollectiveEpilogueFwdISB_S9_SC_SE_Li256ELb1ELb0ELb0ELb0EEENS1_36VarlenDynamicPersistentTileSchedulerILi128ELi128ELi256ELi32ELb0ELb0ELb1ELb1ELb0ELb1EEEEEEEEEvNT_6ParamsE)
        /*004c*/ 	.short	0x0380
        /*004e*/ 	.short	0x0a00


	//----- nvinfo : EIATTR_SW_WAR
	.align		4
.L_122:
        /*0050*/ 	.byte	0x04, 0x36
        /*0052*/ 	.short	(.L_124 - .L_123)
.L_123:
        /*0054*/ 	.word	0x00000008
.L_124:


//--------------------- .nv.info._ZN7cutlass13device_kernelIN5flash11enable_sm90INS1_16FlashAttnFwdSm90INS1_25CollectiveMainloopFwdSm90ILi2EN4cute5tupleIJNS5_1CILi1EEES8_S8_EEENS6_IJNS7_ILi128EEESA_SA_EEELi128ENS_10bfloat16_tEfNS_4arch4Sm90ELb0ELb1ELb0ELb1ELb0ELb1ELb0ELb1ELb1ELb0ELb0ELb0EEENS1_21CollectiveEpilogueFwdISB_S9_SC_SE_Li256ELb1ELb0ELb0ELb0EEENS1_36VarlenDynamicPersistentTileSchedulerILi128ELi128ELi256ELi32ELb0ELb0ELb1ELb1ELb0ELb1EEEEEEEEEvNT_6ParamsE --------------------------
	.section	.nv.info._ZN7cutlass13device_kernelIN5flash11enable_sm90INS1_16FlashAttnFwdSm90INS1_25CollectiveMainloopFwdSm90ILi2EN4cute5tupleIJNS5_1CILi1EEES8_S8_EEENS6_IJNS7_ILi128EEESA_SA_EEELi128ENS_10bfloat16_tEfNS_4arch4Sm90ELb0ELb1ELb0ELb1ELb0ELb1ELb0ELb1ELb1ELb0ELb0ELb0EEENS1_21CollectiveEpilogueFwdISB_S9_SC_SE_Li256ELb1ELb0ELb0ELb0EEENS1_36VarlenDynamicPersistentTileSchedulerILi128ELi128ELi256ELi32ELb0ELb0ELb1ELb1ELb0ELb1EEEEEEEEEvNT_6ParamsE,"",@"SHT_CUDA_INFO"
	.sectionflags	@""
	.align	4


	//----- nvinfo : EIATTR_CUDA_API_VERSION
	.align		4
        /*0000*/ 	.byte	0x04, 0x37
        /*0002*/ 	.short	(.L_126 - .L_125)
.L_125:
        /*0004*/ 	.word	0x00000082


	//----- nvinfo : EIATTR_KPARAM_INFO
	.align		4
.L_126:
        /*0008*/ 	.byte	0x04, 0x17
        /*000a*/ 	.short	(.L_128 - .L_127)
.L_127:
        /*000c*/ 	.word	0x00000000
        /*0010*/ 	.short	0x0000
        /*0012*/ 	.short	0x0000
        /*0014*/ 	.byte	0x00, 0xf0, 0x01, 0x28


	//----- nvinfo : EIATTR_SPARSE_MMA_MASK
	.align		4
.L_128:
        /*0018*/ 	.byte	0x03, 0x50
        /*001a*/ 	.short	0x0000


	//----- nvinfo : EIATTR_MAXREG_COUNT
	.align		4
        /*001c*/ 	.byte	0x03, 0x1b
        /*001e*/ 	.short	0x00a8


	//----- nvinfo : EIATTR_MERCURY_ISA_VERSION
	.align		4
        /*0020*/ 	.byte	0x03, 0x5f
        /*0022*/ 	.short	0x0101


	//----- nvinfo : EIATTR_VRC_CTA_INIT_COUNT
	.align		4
        /*0024*/ 	.byte	0x02, 0x4a
	.zero		1
	.zero		1


	//----- nvinfo : EIATTR_EXIT_INSTR_OFFSETS
	.align		4
        /*0028*/ 	.byte	0x04, 0x1c
        /*002a*/ 	.short	(.L_130 - .L_129)


	//   ....[0]....
.L_129:
        /*002c*/ 	.word	0x00000010


	//----- nvinfo : EIATTR_MAX_THREADS
	.align		4
.L_130:
        /*0030*/ 	.byte	0x04, 0x05
        /*0032*/ 	.short	(.L_132 - .L_131)
.L_131:
        /*0034*/ 	.word	0x00000180
        /*0038*/ 	.word	0x00000001
        /*003c*/ 	.word	0x00000001


	//----- nvinfo : EIATTR_CBANK_PARAM_SIZE
	.align		4
.L_132:
        /*0040*/ 	.byte	0x03, 0x19
        /*0042*/ 	.short	0x0a00


	//----- nvinfo : EIATTR_PARAM_CBANK
	.align		4
        /*0044*/ 	.byte	0x04, 0x0a
        /*0046*/ 	.short	(.L_134 - .L_133)
	.align		4
.L_133:
        /*0048*/ 	.word	index@(.nv.constant0._ZN7cutlass13device_kernelIN5flash11enable_sm90INS1_16FlashAttnFwdSm90INS1_25CollectiveMainloopFwdSm90ILi2EN4cute5tupleIJNS5_1CILi1EEES8_S8_EEENS6_IJNS7_ILi128EEESA_SA_EEELi128ENS_10bfloat16_tEfNS_4arch4Sm90ELb0ELb1ELb0ELb1ELb0ELb1ELb0ELb1ELb1ELb0ELb0ELb0EEENS1_21CollectiveEpilogueFwdISB_S9_SC_SE_Li256ELb1ELb0ELb0ELb0EEENS1_36VarlenDynamicPersistentTileSchedulerILi128ELi128ELi256ELi32ELb0ELb0ELb1ELb1ELb0ELb1EEEEEEEEEvNT_6ParamsE)
        /*004c*/ 	.short	0x0380
        /*004e*/ 	.short	0x0a00


	//----- nvinfo : EIATTR_SW_WAR
	.align		4
.L_134:
        /*0050*/ 	.byte	0x04, 0x36
        /*0052*/ 	.short	(.L_136 - .L_135)
.L_135:
        /*0054*/ 	.word	0x00000008
.L_136:


//--------------------- .nv.info._ZN7cutlass13device_kernelIN5flash11enable_sm90INS1_16FlashAttnFwdSm90INS1_25CollectiveMainloopFwdSm90ILi2EN4cute5tupleIJNS5_1CILi1EEES8_S8_EEENS6_IJNS7_ILi128EEESA_SA_EEELi128ENS_10bfloat16_tEfNS_4arch4Sm90ELb1ELb0ELb0ELb0ELb0ELb0ELb0ELb1ELb1ELb0ELb0ELb0EEENS1_21CollectiveEpilogueFwdISB_S9_SC_SE_Li256ELb0ELb0ELb0ELb0EEENS1_30DynamicPersistentTileSchedulerILi256ELi32ELb0ELb0ELb1EEEEEEEEEvNT_6ParamsE --------------------------
	.section	.nv.info._ZN7cutlass13device_kernelIN5flash11enable_sm90INS1_16FlashAttnFwdSm90INS1_25CollectiveMainloopFwdSm90ILi2EN4cute5tupleIJNS5_1CILi1EEES8_S8_EEENS6_IJNS7_ILi128EEESA_SA_EEELi128ENS_10bfloat16_tEfNS_4arch4Sm90ELb1ELb0ELb0ELb0ELb0ELb0ELb0ELb1ELb1ELb0ELb0ELb0EEENS1_21CollectiveEpilogueFwdISB_S9_SC_SE_Li256ELb0ELb0ELb0ELb0EEENS1_30DynamicPersistentTileSchedulerILi256ELi32ELb0ELb0ELb1EEEEEEEEEvNT_6ParamsE,"",@"SHT_CUDA_INFO"
	.sectionflags	@""
	.align	4


	//----- nvinfo : EIATTR_CUDA_API_VERSION
	.align		4
        /*0000*/ 	.byte	0x04, 0x37
        /*0002*/ 	.short	(.L_138 - .L_137)
.L_137:
        /*0004*/ 	.word	0x00000082


	//----- nvinfo : EIATTR_KPARAM_INFO
	.align		4
.L_138:
        /*0008*/ 	.byte	0x04, 0x17
        /*000a*/ 	.short	(.L_140 - .L_139)
.L_139:
        /*000c*/ 	.word	0x00000000
        /*0010*/ 	.short	0x0000
        /*0012*/ 	.short	0x0000
        /*0014*/ 	.byte	0x00, 0xf0, 0x01, 0x2e


	//----- nvinfo : EIATTR_SPARSE_MMA_MASK
	.align		4
.L_140:
        /*0018*/ 	.byte	0x03, 0x50
        /*001a*/ 	.short	0x0000


	//----- nvinfo : EIATTR_MAXREG_COUNT
	.align		4
        /*001c*/ 	.byte	0x03, 0x1b
        /*001e*/ 	.short	0x00a8


	//----- nvinfo : EIATTR_MERCURY_ISA_VERSION
	.align		4
        /*0020*/ 	.byte	0x03, 0x5f
        /*0022*/ 	.short	0x0101


	//----- nvinfo : EIATTR_VRC_CTA_INIT_COUNT
	.align		4
        /*0024*/ 	.byte	0x02, 0x4a
	.zero		1
	.zero		1


	//----- nvinfo : EIATTR_EXIT_INSTR_OFFSETS
	.align		4
        /*0028*/ 	.byte	0x04, 0x1c
        /*002a*/ 	.short	(.L_142 - .L_141)


	//   ....[0]....
.L_141:
        /*002c*/ 	.word	0x00000010


	//----- nvinfo : EIATTR_MAX_THREADS
	.align		4
.L_142:
        /*0030*/ 	.byte	0x04, 0x05
        /*0032*/ 	.short	(.L_144 - .L_143)
.L_143:
        /*0034*/ 	.word	0x00000180
        /*0038*/ 	.word	0x00000001
        /*003c*/ 	.word	0x00000001


	//----- nvinfo : EIATTR_CBANK_PARAM_SIZE
	.align		4
.L_144:
        /*0040*/ 	.byte	0x03, 0x19
        /*0042*/ 	.short	0x0b80


	//----- nvinfo : EIATTR_PARAM_CBANK
	.align		4
        /*0044*/ 	.byte	0x04, 0x0a
        /*0046*/ 	.short	(.L_146 - .L_145)
	.align		4
.L_145:
        /*0048*/ 	.word	index@(.nv.constant0._ZN7cutlass13device_kernelIN5flash11enable_sm90INS1_16FlashAttnFwdSm90INS1_25CollectiveMainloopFwdSm90ILi2EN4cute5tupleIJNS5_1CILi1EEES8_S8_EEENS6_IJNS7_ILi128EEESA_SA_EEELi128ENS_10bfloat16_tEfNS_4arch4Sm90ELb1ELb0ELb0ELb0ELb0ELb0ELb0ELb1ELb1ELb0ELb0ELb0EEENS1_21CollectiveEpilogueFwdISB_S9_SC_SE_Li256ELb0ELb0ELb0ELb0EEENS1_30DynamicPersistentTileSchedulerILi256ELi32ELb0ELb0ELb1EEEEEEEEEvNT_6ParamsE)
        /*004c*/ 	.short	0x0380
        /*004e*/ 	.short	0x0b80


	//----- nvinfo : EIATTR_SW_WAR
	.align		4
.L_146:
        /*0050*/ 	.byte	0x04, 0x36
        /*0052*/ 	.short	(.L_148 - .L_147)
.L_147:
        /*0054*/ 	.word	0x00000008
.L_148:


//--------------------- .nv.info._ZN7cutlass13device_kernelIN5flash11enable_sm90INS1_16FlashAttnFwdSm90INS1_25CollectiveMainloopFwdSm90ILi2EN4cute5tupleIJNS5_1CILi1EEES8_S8_EEENS6_IJNS7_ILi128EEESA_SA_EEELi128ENS_10bfloat16_tEfNS_4arch4Sm90ELb1ELb0ELb0ELb1ELb0ELb0ELb0ELb1ELb1ELb0ELb0ELb0EEENS1_21CollectiveEpilogueFwdISB_S9_SC_SE_Li256ELb1ELb0ELb0ELb0EEENS1_36VarlenDynamicPersistentTileSchedulerILi128ELi128ELi256ELi32ELb0ELb0ELb1ELb1ELb1ELb1EEEEEEEEEvNT_6ParamsE --------------------------
	.section	.nv.info._ZN7cutlass13device_kernelIN5flash11enable_sm90INS1_16FlashAttnFwdSm90INS1_25CollectiveMainloopFwdSm90ILi2EN4cute5tupleIJNS5_1CILi1EEES8_S8_EEENS6_IJNS7_ILi128EEESA_SA_EEELi128ENS_10bfloat16_tEfNS_4arch4Sm90ELb1ELb0ELb0ELb1ELb0ELb0ELb0ELb1ELb1ELb0ELb0ELb0EEENS1_21CollectiveEpilogueFwdISB_S9_SC_SE_Li256ELb1ELb0ELb0ELb0EEENS1_36VarlenDynamicPersistentTileSchedulerILi128ELi128ELi256ELi32ELb0ELb0ELb1ELb1ELb1ELb1EEEEEEEEEvNT_6ParamsE,"",@"SHT_CUDA_INFO"
	.sectionflags	@""
	.align	4


	//----- nvinfo : EIATTR_CUDA_API_VERSION
	.align		4
        /*0000*/ 	.byte	0x04, 0x37
        /*0002*/ 	.short	(.L_150 - .L_149)
.L_149:
        /*0004*/ 	.word	0x00000082


	//----- nvinfo : EIATTR_KPARAM_INFO
	.align		4
.L_150:
        /*0008*/ 	.byte	0x04, 0x17
        /*000a*/ 	.short	(.L_152 - .L_151)
.L_151:
        /*000c*/ 	.word	0x00000000
        /*0010*/ 	.short	0x0000
        /*0012*/ 	.short	0x0000
        /*0014*/ 	.byte	0x00, 0xf0, 0x01, 0x28


	//----- nvinfo : EIATTR_SPARSE_MMA_MASK
	.align		4
.L_152:
        /*0018*/ 	.byte	0x03, 0x50
        /*001a*/ 	.short	0x0000


	//----- nvinfo : EIATTR_MAXREG_COUNT
	.align		4
        /*001c*/ 	.byte	0x03, 0x1b
        /*001e*/ 	.short	0x00a8


	//----- nvinfo : EIATTR_MERCURY_ISA_VERSION
	.align		4
        /*0020*/ 	.byte	0x03, 0x5f
        /*0022*/ 	.short	0x0101


	//----- nvinfo : EIATTR_VRC_CTA_INIT_COUNT
	.align		4
        /*0024*/ 	.byte	0x02, 0x4a
	.zero		1
	.zero		1


	//----- nvinfo : EIATTR_EXIT_INSTR_OFFSETS
	.align		4
        /*0028*/ 	.byte	0x04, 0x1c
        /*002a*/ 	.short	(.L_154 - .L_153)


	//   ....[0]....
.L_153:
        /*002c*/ 	.word	0x00000010


	//----- nvinfo : EIATTR_MAX_THREADS
	.align		4
.L_154:
        /*0030*/ 	.byte	0x04, 0x05
        /*0032*/ 	.short	(.L_156 - .L_155)
.L_155:
        /*0034*/ 	.word	0x00000180
        /*0038*/ 	.word	0x00000001
        /*003c*/ 	.word	0x00000001


	//----- nvinfo : EIATTR_CBANK_PARAM_SIZE
	.align		4
.L_156:
        /*0040*/ 	.byte	0x03, 0x19
        /*0042*/ 	.short	0x0a00


	//----- nvinfo : EIATTR_PARAM_CBANK
	.align		4
        /*0044*/ 	.byte	0x04, 0x0a
        /*0046*/ 	.short	(.L_158 - .L_157)
	.align		4
.L_157:
        /*0048*/ 	.word	index@(.nv.constant0._ZN7cutlass13device_kernelIN5flash11enable_sm90INS1_16FlashAttnFwdSm90INS1_25CollectiveMainloopFwdSm90ILi2EN4cute5tupleIJNS5_1CILi1EEES8_S8_EEENS6_IJNS7_ILi128EEESA_SA_EEELi128ENS_10bfloat16_tEfNS_4arch4Sm90ELb1ELb0ELb0ELb1ELb0ELb0ELb0ELb1ELb1ELb0ELb0ELb0EEENS1_21CollectiveEpilogueFwdISB_S9_SC_SE_Li256ELb1ELb0ELb0ELb0EEENS1_36VarlenDynamicPersistentTileSchedulerILi128ELi128ELi256ELi32ELb0ELb0ELb1ELb1ELb1ELb1EEEEEEEEEvNT_6ParamsE)
        /*004c*/ 	.short	0x0380
        /*004e*/ 	.short	0x0a00


	//----- nvinfo : EIATTR_SW_WAR
	.align		4
.L_158:
        /*0050*/ 	.byte	0x04, 0x36
        /*0052*/ 	.short	(.L_160 - .L_159)
.L_159:
        /*0054*/ 	.word	0x00000008
.L_160:


//--------------------- .nv.info._ZN7cutlass13device_kernelIN5flash11enable_sm90INS1_16FlashAttnFwdSm90INS1_25CollectiveMainloopFwdSm90ILi2EN4cute5tupleIJNS5_1CILi1EEES8_S8_EEENS6_IJNS7_ILi128EEESA_SA_EEELi128ENS_10bfloat16_tEfNS_4arch4Sm90ELb1ELb0ELb0ELb1ELb0ELb1ELb0ELb1ELb1ELb0ELb0ELb0EEENS1_21CollectiveEpilogueFwdISB_S9_SC_SE_Li256ELb1ELb0ELb0ELb0EEENS1_36VarlenDynamicPersistentTileSchedulerILi128ELi128ELi256ELi32ELb0ELb0ELb1ELb1ELb1ELb1EEEEEEEEEvNT_6ParamsE --------------------------
	.section	.nv.info._ZN7cutlass13device_kernelIN5flash11enable_sm90INS1_16FlashAttnFwdSm90INS1_25CollectiveMainloopFwdSm90ILi2EN4cute5tupleIJNS5_1CILi1EEES8_S8_EEENS6_IJNS7_ILi128EEESA_SA_EEELi128ENS_10bfloat16_tEfNS_4arch4Sm90ELb1ELb0ELb0ELb1ELb0ELb1ELb0ELb1ELb1ELb0ELb0ELb0EEENS1_21CollectiveEpilogueFwdISB_S9_SC_SE_Li256ELb1ELb0ELb0ELb0EEENS1_36VarlenDynamicPersistentTileSchedulerILi128ELi128ELi256ELi32ELb0ELb0ELb1ELb1ELb1ELb1EEEEEEEEEvNT_6ParamsE,"",@"SHT_CUDA_INFO"
	.sectionflags	@""
	.align	4


	//----- nvinfo : EIATTR_CUDA_API_VERSION
	.align		4
        /*0000*/ 	.byte	0x04, 0x37
        /*0002*/ 	.short	(.L_162 - .L_161)
.L_161:
        /*0004*/ 	.word	0x00000082


	//----- nvinfo : EIATTR_KPARAM_INFO
	.align		4
.L_162:
        /*0008*/ 	.byte	0x04, 0x17
        /*000a*/ 	.short	(.L_164 - .L_163)
.L_163:
        /*000c*/ 	.word	0x00000000
        /*0010*/ 	.short	0x0000
        /*0012*/ 	.short	0x0000
        /*0014*/ 	.byte	0x00, 0xf0, 0x01, 0x28


	//----- nvinfo : EIATTR_SPARSE_MMA_MASK
	.align		4
.L_164:
        /*0018*/ 	.byte	0x03, 0x50
        /*001a*/ 	.short	0x0000


	//----- nvinfo : EIATTR_MAXREG_COUNT
	.align		4
        /*001c*/ 	.byte	0x03, 0x1b
        /*001e*/ 	.short	0x00a8


	//----- nvinfo : EIATTR_MERCURY_ISA_VERSION
	.align		4
        /*0020*/ 	.byte	0x03, 0x5f
        /*0022*/ 	.short	0x0101


	//----- nvinfo : EIATTR_VRC_CTA_INIT_COUNT
	.align		4
        /*0024*/ 	.byte	0x02, 0x4a
	.zero		1
	.zero		1


	//----- nvinfo : EIATTR_EXIT_INSTR_OFFSETS
	.align		4
        /*0028*/ 	.byte	0x04, 0x1c
        /*002a*/ 	.short	(.L_166 - .L_165)


	//   ....[0]....
.L_165:
        /*002c*/ 	.word	0x00000010


	//----- nvinfo : EIATTR_MAX_THREADS
	.align		4
.L_166:
        /*0030*/ 	.byte	0x04, 0x05
        /*0032*/ 	.short	(.L_168 - .L_167)
.L_167:
        /*0034*/ 	.word	0x00000180
        /*0038*/ 	.word	0x00000001
        /*003c*/ 	.word	0x00000001


	//----- nvinfo : EIATTR_CBANK_PARAM_SIZE
	.align		4
.L_168:
        /*0040*/ 	.byte	0x03, 0x19
        /*0042*/ 	.short	0x0a00


	//----- nvinfo : EIATTR_PARAM_CBANK
	.align		4
        /*0044*/ 	.byte	0x04, 0x0a
        /*0046*/ 	.short	(.L_170 - .L_169)
	.align		4
.L_169:
        /*0048*/ 	.word	index@(.nv.constant0._ZN7cutlass13device_kernelIN5flash11enable_sm90INS1_16FlashAttnFwdSm90INS1_25CollectiveMainloopFwdSm90ILi2EN4cute5tupleIJNS5_1CILi1EEES8_S8_EEENS6_IJNS7_ILi128EEESA_SA_EEELi128ENS_10bfloat16_tEfNS_4arch4Sm90ELb1ELb0ELb0ELb1ELb0ELb1ELb0ELb1ELb1ELb0ELb0ELb0EEENS1_21CollectiveEpilogueFwdISB_S9_SC_SE_Li256ELb1ELb0ELb0ELb0EEENS1_36VarlenDynamicPersistentTileSchedulerILi128ELi128ELi256ELi32ELb0ELb0ELb1ELb1ELb1ELb1EEEEEEEEEvNT_6ParamsE)
        /*004c*/ 	.short	0x0380
        /*004e*/ 	.short	0x0a00


	//----- nvinfo : EIATTR_SW_WAR
	.align		4
.L_170:
        /*0050*/ 	.byte	0x04, 0x36
        /*0052*/ 	.short	(.L_172 - .L_171)
.L_171:
        /*0054*/ 	.word	0x00000008
.L_172:


//--------------------- .nv.callgraph             --------------------------
	.section	.nv.callgraph,"",@"SHT_CUDA_CALLGRAPH"
	.align	4
	.sectionentsize	8
	.align		4
        /*0000*/ 	.word	0x00000000
	.align		4
        /*0004*/ 	.word	0xffffffff
	.align		4
        /*0008*/ 	.word	0x00000000
	.align		4
        /*000c*/ 	.word	0xfffffffe
	.align		4
        /*0010*/ 	.word	0x00000000
	.align		4
        /*0014*/ 	.word	0xfffffffd
	.align		4
        /*0018*/ 	.word	0x00000000
	.align		4
        /*001c*/ 	.word	0xfffffffc


//--------------------- .nv.constant4             --------------------------
	.section	.nv.constant4,"a",@progbits
	.align	8
	.align		8
.nv.constant4:
        /*0000*/ 	.dword	_ZN67_INTERNAL_da868d85_31_flash_fwd_hdim128_bf16_sm100_cu_f3e6f9ee_28934cuda3std3__45__cpo5beginE
	.align		8
        /*0008*/ 	.dword	_ZN67_INTERNAL_da868d85_31_flash_fwd_hdim128_bf16_sm100_cu_f3e6f9ee_28934cuda3std3__45__cpo3endE
	.align		8
        /*0010*/ 	.dword	_ZN67_INTERNAL_da868d85_31_flash_fwd_hdim128_bf16_sm100_cu_f3e6f9ee_28934cuda3std3__45__cpo6cbeginE
	.align		8
        /*0018*/ 	.dword	_ZN67_INTERNAL_da868d85_31_flash_fwd_hdim128_bf16_sm100_cu_f3e6f9ee_28934cuda3std3__45__cpo4cendE
	.align		8
        /*0020*/ 	.dword	_ZN67_INTERNAL_da868d85_31_flash_fwd_hdim128_bf16_sm100_cu_f3e6f9ee_28934cuda3std3__469_GLOBAL__N__da868d85_31_flash_fwd_hdim128_bf16_sm100_cu_f3e6f9ee_28936ignoreE
	.align		8
        /*0028*/ 	.dword	_ZN67_INTERNAL_da868d85_31_flash_fwd_hdim128_bf16_sm100_cu_f3e6f9ee_28934cuda3std3__419piecewise_constructE
	.align		8
        /*0030*/ 	.dword	_ZN67_INTERNAL_da868d85_31_flash_fwd_hdim128_bf16_sm100_cu_f3e6f9ee_28934cuda3std3__48in_placeE
	.align		8
        /*0038*/ 	.dword	_ZN67_INTERNAL_da868d85_31_flash_fwd_hdim128_bf16_sm100_cu_f3e6f9ee_28934cuda3std6ranges3__45__cpo4swapE
	.align		8
        /*0040*/ 	.dword	_ZN67_INTERNAL_da868d85_31_flash_fwd_hdim128_bf16_sm100_cu_f3e6f9ee_28934cuda3std6ranges3__45__cpo9iter_moveE
	.align		8
        /*0048*/ 	.dword	_ZN67_INTERNAL_da868d85_31_flash_fwd_hdim128_bf16_sm100_cu_f3e6f9ee_28934cute7productE
	.align		8
        /*0050*/ 	.dword	_ZN67_INTERNAL_da868d85_31_flash_fwd_hdim128_bf16_sm100_cu_f3e6f9ee_28934cute1_E


//--------------------- .text._ZN7cutlass13device_kernelIN5flash11enable_sm90INS1_16FlashAttnFwdSm90INS1_25CollectiveMainloopFwdSm90ILi2EN4cute5tupleIJNS5_1CILi1EEES8_S8_EEENS6_IJNS7_ILi128EEENS7_ILi176EEESA_EEELi128ENS_10bfloat16_tEfNS_4arch4Sm90ELb0ELb0ELb0ELb0ELb0ELb0ELb0ELb1ELb1ELb0ELb0ELb0EEENS1_21CollectiveEpilogueFwdINS6_IJSA_SA_SB_EEES9_SD_SF_Li256ELb0ELb0ELb0ELb0EEENS1_29StaticPersistentTileSchedulerILb0EEEEEEEEEvNT_6ParamsE --------------------------
	.section	.text._ZN7cutlass13device_kernelIN5flash11enable_sm90INS1_16FlashAttnFwdSm90INS1_25CollectiveMainloopFwdSm90ILi2EN4cute5tupleIJNS5_1CILi1EEES8_S8_EEENS6_IJNS7_ILi128EEENS7_ILi176EEESA_EEELi128ENS_10bfloat16_tEfNS_4arch4Sm90ELb0ELb0ELb0ELb0ELb0ELb0ELb0ELb1ELb1ELb0ELb0ELb0EEENS1_21CollectiveEpilogueFwdINS6_IJSA_SA_SB_EEES9_SD_SF_Li256ELb0ELb0ELb0ELb0EEENS1_29StaticPersistentTileSchedulerILb0EEEEEEEEEvNT_6ParamsE,"ax",@progbits
	.align	128
.text._ZN7cutlass13device_kernelIN5flash11enable_sm90INS1_16FlashAttnFwdSm90INS1_25CollectiveMainloopFwdSm90ILi2EN4cute5tupleIJNS5_1CILi1EEES8_S8_EEENS6_IJNS7_ILi128EEENS7_ILi176EEESA_EEELi128ENS_10bfloat16_tEfNS_4arch4Sm90ELb0ELb0ELb0ELb0ELb0ELb0ELb0ELb1ELb1ELb0ELb0ELb0EEENS1_21CollectiveEpilogueFwdINS6_IJSA_SA_SB_EEES9_SD_SF_Li256ELb0ELb0ELb0ELb0EEENS1_29StaticPersistentTileSchedulerILb0EEEEEEEEEvNT_6ParamsE:
        .type           _ZN7cutlass13device_kernelIN5flash11enable_sm90INS1_16FlashAttnFwdSm90INS1_25CollectiveMainloopFwdSm90ILi2EN4cute5tupleIJNS5_1CILi1EEES8_S8_EEENS6_IJNS7_ILi128EEENS7_ILi176EEESA_EEELi128ENS_10bfloat16_tEfNS_4arch4Sm90ELb0ELb0ELb0ELb0ELb0ELb0ELb0ELb1ELb1ELb0ELb0ELb0EEENS1_21CollectiveEpilogueFwdINS6_IJSA_SA_SB_EEES9_SD_SF_Li256ELb0ELb0ELb0ELb0EEENS1_29StaticPersistentTileSchedulerILb0EEEEEEEEEvNT_6ParamsE,@function
        .size           _ZN7cutlass13device_kernelIN5flash11enable_sm90INS1_16FlashAttnFwdSm90INS1_25CollectiveMainloopFwdSm90ILi2EN4cute5tupleIJNS5_1CILi1EEES8_S8_EEENS6_IJNS7_ILi128EEENS7_ILi176EEESA_EEELi128ENS_10bfloat16_tEfNS_4arch4Sm90ELb0ELb0ELb0ELb0ELb0ELb0ELb0ELb1ELb1ELb0ELb0ELb0EEENS1_21CollectiveEpilogueFwdINS6_IJSA_SA_SB_EEES9_SD_SF_Li256ELb0ELb0ELb0ELb0EEENS1_29StaticPersistentTileSchedulerILb0EEEEEEEEEvNT_6ParamsE,(.L_x_9 - _ZN7cutlass13device_kernelIN5flash11enable_sm90INS1_16FlashAttnFwdSm90INS1_25CollectiveMainloopFwdSm90ILi2EN4cute5tupleIJNS5_1CILi1EEES8_S8_EEENS6_IJNS7_ILi128EEENS7_ILi176EEESA_EEELi128ENS_10bfloat16_tEfNS_4arch4Sm90ELb0ELb0ELb0ELb0ELb0ELb0ELb0ELb1ELb1ELb0ELb0ELb0EEENS1_21CollectiveEpilogueFwdINS6_IJSA_SA_SB_EEES9_SD_SF_Li256ELb0ELb0ELb0ELb0EEENS1_29StaticPersistentTileSchedulerILb0EEEEEEEEEvNT_6ParamsE)
        .other          _ZN7cutlass13device_kernelIN5flash11enable_sm90INS1_16FlashAttnFwdSm90INS1_25CollectiveMainloopFwdSm90ILi2EN4cute5tupleIJNS5_1CILi1EEES8_S8_EEENS6_IJNS7_ILi128EEENS7_ILi176EEESA_EEELi128ENS_10bfloat16_tEfNS_4arch4Sm90ELb0ELb0ELb0ELb0ELb0ELb0ELb0ELb1ELb1ELb0ELb0ELb0EEENS1_21CollectiveEpilogueFwdINS6_IJSA_SA_SB_EEES9_SD_SF_Li256ELb0ELb0ELb0ELb0EEENS1_29StaticPersistentTileSchedulerILb0EEEEEEEEEvNT_6ParamsE,@"STO_CUDA_ENTRY STV_DEFAULT"
_ZN7cutlass13device_kernelIN5flash11enable_sm90INS1_16FlashAttnFwdSm90INS1_25CollectiveMainloopFwdSm90ILi2EN4cute5tupleIJNS5_1CILi1EEES8_S8_EEENS6_IJNS7_ILi128EEENS7_ILi176EEESA_EEELi128ENS_10bfloat16_tEfNS_4arch4Sm90ELb0ELb0ELb0ELb0ELb0ELb0ELb0ELb1ELb1ELb0ELb0ELb0EEENS1_21CollectiveEpilogueFwdINS6_IJSA_SA_SB_EEES9_SD_SF_Li256ELb0ELb0ELb0ELb0EEENS1_29StaticPersistentTileSchedulerILb0EEEEEEEEEvNT_6ParamsE:
[----:B------:R-:W-:Y:S01]  /*0000*/  LDC R1, c[0x0][0x37c] ;  /* 0x0000df00ff017b82 */ /* 0x000fe20000000800 */
[----:B------:R-:W-:Y:S05]  /*0010*/  EXIT ;  /* 0x000000000000794d */ /* 0x000fea0003800000 */
.L_x_0:
[----:B------:R-:W-:-:S00]  /*0020*/  BRA `(.L_x_0) ;  /* 0xfffffffc00fc7947 */ /* 0x000fc0000383ffff */
[----:B------:R-:W-:-:S00]  /*0030*/  NOP ;  /* 0x0000000000007918 */ /* 0x000fc00000000000 */
        /* <DEDUP_REMOVED lines=12> */
.L_x_9:


//--------------------- .text._ZN7cutlass13device_kernelIN5flash11enable_sm90INS1_16FlashAttnFwdSm90INS1_25CollectiveMainloopFwdSm90ILi2EN4cute5tupleIJNS5_1CILi1EEES8_S8_EEENS6_IJNS7_ILi128EEENS7_ILi176EEESA_EEELi128ENS_10bfloat16_tEfNS_4arch4Sm90ELb0ELb0ELb0ELb1ELb0ELb0ELb0ELb1ELb1ELb0ELb0ELb0EEENS1_21CollectiveEpilogueFwdINS6_IJSA_SA_SB_EEES9_SD_SF_Li256ELb1ELb0ELb0ELb0EEENS1_36VarlenDynamicPersistentTileSchedulerILi128ELi176ELi256ELi32ELb0ELb0ELb1ELb0ELb1ELb1EEEEEEEEEvNT_6ParamsE --------------------------
	.section	.text._ZN7cutlass13device_kernelIN5flash11enable_sm90INS1_16FlashAttnFwdSm90INS1_25CollectiveMainloopFwdSm90ILi2EN4cute5tupleIJNS5_1CILi1EEES8_S8_EEENS6_IJNS7_ILi128EEENS7_ILi176EEESA_EEELi128ENS_10bfloat16_tEfNS_4arch4Sm90ELb0ELb0ELb0ELb1ELb0ELb0ELb0ELb1ELb1ELb0ELb0ELb0EEENS1_21CollectiveEpilogueFwdINS6_IJSA_SA_SB_EEES9_SD_SF_Li256ELb1ELb0ELb0ELb0EEENS1_36VarlenDynamicPersistentTileSchedulerILi128ELi176ELi256ELi32ELb0ELb0ELb1ELb0ELb1ELb1EEEEEEEEEvNT_6ParamsE,"ax",@progbits
	.align	128
.text._ZN7cutlass13device_kernelIN5flash11enable_sm90INS1_16FlashAttnFwdSm90INS1_25CollectiveMainloopFwdSm90ILi2EN4cute5tupleIJNS5_1CILi1EEES8_S8_EEENS6_IJNS7_ILi128EEENS7_ILi176EEESA_EEELi128ENS_10bfloat16_tEfNS_4arch4Sm90ELb0ELb0ELb0ELb1ELb0ELb0ELb0ELb1ELb1ELb0ELb0ELb0EEENS1_21CollectiveEpilogueFwdINS6_IJSA_SA_SB_EEES9_SD_SF_Li256ELb1ELb0ELb0ELb0EEENS1_36VarlenDynamicPersistentTileSchedulerILi128ELi176ELi256ELi32ELb0ELb0ELb1ELb0ELb1ELb1EEEEEEEEEvNT_6ParamsE:
        .type           _ZN7cutlass13device_kernelIN5flash11enable_sm90INS1_16FlashAttnFwdSm90INS1_25CollectiveMainloopFwdSm90ILi2EN4cute5tupleIJNS5_1CILi1EEES8_S8_EEENS6_IJNS7_ILi128EEENS7_ILi176EEESA_EEELi128ENS_10bfloat16_tEfNS_4arch4Sm90ELb0ELb0ELb0ELb1ELb0ELb0ELb0ELb1ELb1ELb0ELb0ELb0EEENS1_21CollectiveEpilogueFwdINS6_IJSA_SA_SB_EEES9_SD_SF_Li256ELb1ELb0ELb0ELb0EEENS1_36VarlenDynamicPersistentTileSchedulerILi128ELi176ELi256ELi32ELb0ELb0ELb1ELb0ELb1ELb1EEEEEEEEEvNT_6ParamsE,@function
        .size           _ZN7cutlass13device_kernelIN5flash11enable_sm90INS1_16FlashAttnFwdSm90INS1_25CollectiveMainloopFwdSm90ILi2EN4cute5tupleIJNS5_1CILi1EEES8_S8_EEENS6_IJNS7_ILi128EEENS7_ILi176EEESA_EEELi128ENS_10bfloat16_tEfNS_4arch4Sm90ELb0ELb0ELb0ELb1ELb0ELb0ELb0ELb1ELb1ELb0ELb0ELb0EEENS1_21CollectiveEpilogueFwdINS6_IJSA_SA_SB_EEES9_SD_SF_Li256ELb1ELb0ELb0ELb0EEENS1_36VarlenDynamicPersistentTileSchedulerILi128ELi176ELi256ELi32ELb0ELb0ELb1ELb0ELb1ELb1EEEEEEEEEvNT_6ParamsE,(.L_x_10 - _ZN7cutlass13device_kernelIN5flash11enable_sm90INS1_16FlashAttnFwdSm90INS1_25CollectiveMainloopFwdSm90ILi2EN4cute5tupleIJNS5_1CILi1EEES8_S8_EEENS6_IJNS7_ILi128EEENS7_ILi176EEESA_EEELi128ENS_10bfloat16_tEfNS_4arch4Sm90ELb0ELb0ELb0ELb1ELb0ELb0ELb0ELb1ELb1ELb0ELb0ELb0EEENS1_21CollectiveEpilogueFwdINS6_IJSA_SA_SB_EEES9_SD_SF_Li256ELb1ELb0ELb0ELb0EEENS1_36VarlenDynamicPersistentTileSchedulerILi128ELi176ELi256ELi32ELb0ELb0ELb1ELb0ELb1ELb1EEEEEEEEEvNT_6ParamsE)
        .other          _ZN7cutlass13device_kernelIN5flash11enable_sm90INS1_16FlashAttnFwdSm90INS1_25CollectiveMainloopFwdSm90ILi2EN4cute5tupleIJNS5_1CILi1EEES8_S8_EEENS6_IJNS7_ILi128EEENS7_ILi176EEESA_EEELi128ENS_10bfloat16_tEfNS_4arch4Sm90ELb0ELb0ELb0ELb1ELb0ELb0ELb0ELb1ELb1ELb0ELb0ELb0EEENS1_21CollectiveEpilogueFwdINS6_IJSA_SA_SB_EEES9_SD_SF_Li256ELb1ELb0ELb0ELb0EEENS1_36VarlenDynamicPersistentTileSchedulerILi128ELi176ELi256ELi32ELb0ELb0ELb1ELb0ELb1ELb1EEEEEEEEEvNT_6ParamsE,@"STO_CUDA_ENTRY STV_DEFAULT"
_ZN7cutlass13device_kernelIN5flash11enable_sm90INS1_16FlashAttnFwdSm90INS1_25CollectiveMainloopFwdSm90ILi2EN4cute5tupleIJNS5_1CILi1EEES8_S8_EEENS6_IJNS7_ILi128EEENS7_ILi176EEESA_EEELi128ENS_10bfloat16_tEfNS_4arch4Sm90ELb0ELb0ELb0ELb1ELb0ELb0ELb0ELb1ELb1ELb0ELb0ELb0EEENS1_21CollectiveEpilogueFwdINS6_IJSA_SA_SB_EEES9_SD_SF_Li256ELb1ELb0ELb0ELb0EEENS1_36VarlenDynamicPersistentTileSchedulerILi128ELi176ELi256ELi32ELb0ELb0ELb1ELb0ELb1ELb1EEEEEEEEEvNT_6ParamsE:
[----:B------:R-:W-:Y:S01]  /*0000*/  LDC R1, c[0x0][0x37c] ;  /* 0x0000df00ff017b82 */ /* 0x000fe20000000800 */
[----:B------:R-:W-:Y:S05]  /*0010*/  EXIT ;  /* 0x000000000000794d */ /* 0x000fea0003800000 */
.L_x_1:
        /* <DEDUP_REMOVED lines=14> */
.L_x_10:


//--------------------- .text._ZN7cutlass13device_kernelIN5flash11enable_sm90INS1_16FlashAttnFwdSm90INS1_25CollectiveMainloopFwdSm90ILi2EN4cute5tupleIJNS5_1CILi1EEES8_S8_EEENS6_IJNS7_ILi128EEENS7_ILi176EEESA_EEELi128ENS_10bfloat16_tEfNS_4arch4Sm90ELb0ELb0ELb0ELb1ELb0ELb1ELb0ELb1ELb1ELb0ELb0ELb0EEENS1_21CollectiveEpilogueFwdINS6_IJSA_SA_SB_EEES9_SD_SF_Li256ELb1ELb0ELb0ELb0EEENS1_36VarlenDynamicPersistentTileSchedulerILi128ELi176ELi256ELi32ELb0ELb0ELb1ELb0ELb1ELb1EEEEEEEEEvNT_6ParamsE --------------------------
	.section	.text._ZN7cutlass13device_kernelIN5flash11enable_sm90INS1_16FlashAttnFwdSm90INS1_25CollectiveMainloopFwdSm90ILi2EN4cute5tupleIJNS5_1CILi1EEES8_S8_EEENS6_IJNS7_ILi128EEENS7_ILi176EEESA_EEELi128ENS_10bfloat16_tEfNS_4arch4Sm90ELb0ELb0ELb0ELb1ELb0ELb1ELb0ELb1ELb1ELb0ELb0ELb0EEENS1_21CollectiveEpilogueFwdINS6_IJSA_SA_SB_EEES9_SD_SF_Li256ELb1ELb0ELb0ELb0EEENS1_36VarlenDynamicPersistentTileSchedulerILi128ELi176ELi256ELi32ELb0ELb0ELb1ELb0ELb1ELb1EEEEEEEEEvNT_6ParamsE,"ax",@progbits
	.align	128
.text._ZN7cutlass13device_kernelIN5flash11enable_sm90INS1_16FlashAttnFwdSm90INS1_25CollectiveMainloopFwdSm90ILi2EN4cute5tupleIJNS5_1CILi1EEES8_S8_EEENS6_IJNS7_ILi128EEENS7_ILi176EEESA_EEELi128ENS_10bfloat16_tEfNS_4arch4Sm90ELb0ELb0ELb0ELb1ELb0ELb1ELb0ELb1ELb1ELb0ELb0ELb0EEENS1_21CollectiveEpilogueFwdINS6_IJSA_SA_SB_EEES9_SD_SF_Li256ELb1ELb0ELb0ELb0EEENS1_36VarlenDynamicPersistentTileSchedulerILi128ELi176ELi256ELi32ELb0ELb0ELb1ELb0ELb1ELb1EEEEEEEEEvNT_6ParamsE:
        .type           _ZN7cutlass13device_kernelIN5flash11enable_sm90INS1_16FlashAttnFwdSm90INS1_25CollectiveMainloopFwdSm90ILi2EN4cute5tupleIJNS5_1CILi1EEES8_S8_EEENS6_IJNS7_ILi128EEENS7_ILi176EEESA_EEELi128ENS_10bfloat16_tEfNS_4arch4Sm90ELb0ELb0ELb0ELb1ELb0ELb1ELb0ELb1ELb1ELb0ELb0ELb0EEENS1_21CollectiveEpilogueFwdINS6_IJSA_SA_SB_EEES9_SD_SF_Li256ELb1ELb0ELb0ELb0EEENS1_36VarlenDynamicPersistentTileSchedulerILi128ELi176ELi256ELi32ELb0ELb0ELb1ELb0ELb1ELb1EEEEEEEEEvNT_6ParamsE,@function
        .size           _ZN7cutlass13device_kernelIN5flash11enable_sm90INS1_16FlashAttnFwdSm90INS1_25CollectiveMainloopFwdSm90ILi2EN4cute5tupleIJNS5_1CILi1EEES8_S8_EEENS6_IJNS7_ILi128EEENS7_ILi176EEESA_EEELi128ENS_10bfloat16_tEfNS_4arch4Sm90ELb0ELb0ELb0ELb1ELb0ELb1ELb0ELb1ELb1ELb0ELb0ELb0EEENS1_21CollectiveEpilogueFwdINS6_IJSA_SA_SB_EEES9_SD_SF_Li256ELb1ELb0ELb0ELb0EEENS1_36VarlenDynamicPersistentTileSchedulerILi128ELi176ELi256ELi32ELb0ELb0ELb1ELb0ELb1ELb1EEEEEEEEEvNT_6ParamsE,(.L_x_11 - _ZN7cutlass13device_kernelIN5flash11enable_sm90INS1_16FlashAttnFwdSm90INS1_25CollectiveMainloopFwdSm90ILi2EN4cute5tupleIJNS5_1CILi1EEES8_S8_EEENS6_IJNS7_ILi128EEENS7_ILi176EEESA_EEELi128ENS_10bfloat16_tEfNS_4arch4Sm90ELb0ELb0ELb0ELb1ELb0ELb1ELb0ELb1ELb1ELb0ELb0ELb0EEENS1_21CollectiveEpilogueFwdINS6_IJSA_SA_SB_EEES9_SD_SF_Li256ELb1ELb0ELb0ELb0EEENS1_36VarlenDynamicPersistentTileSchedulerILi128ELi176ELi256ELi32ELb0ELb0ELb1ELb0ELb1ELb1EEEEEEEEEvNT_6ParamsE)
        .other          _ZN7cutlass13device_kernelIN5flash11enable_sm90INS1_16FlashAttnFwdSm90INS1_25CollectiveMainloopFwdSm90ILi2EN4cute5tupleIJNS5_1CILi1EEES8_S8_EEENS6_IJNS7_ILi128EEENS7_ILi176EEESA_EEELi128ENS_10bfloat16_tEfNS_4arch4Sm90ELb0ELb0ELb0ELb1ELb0ELb1ELb0ELb1ELb1ELb0ELb0ELb0EEENS1_21CollectiveEpilogueFwdINS6_IJSA_SA_SB_EEES9_SD_SF_Li256ELb1ELb0ELb0ELb0EEENS1_36VarlenDynamicPersistentTileSchedulerILi128ELi176ELi256ELi32ELb0ELb0ELb1ELb0ELb1ELb1EEEEEEEEEvNT_6ParamsE,@"STO_CUDA_ENTRY STV_DEFAULT"
_ZN7cutlass13device_kernelIN5flash11enable_sm90INS1_16FlashAttnFwdSm90INS1_25CollectiveMainloopFwdSm90ILi2EN4cute5tupleIJNS5_1CILi1EEES8_S8_EEENS6_IJNS7_ILi128EEENS7_ILi176EEESA_EEELi128ENS_10bfloat16_tEfNS_4arch4Sm90ELb0ELb0ELb0ELb1ELb0ELb1ELb0ELb1ELb1ELb0ELb0ELb0EEENS1_21CollectiveEpilogueFwdINS6_IJSA_SA_SB_EEES9_SD_SF_Li256ELb1ELb0ELb0ELb0EEENS1_36VarlenDynamicPersistentTileSchedulerILi128ELi176ELi256ELi32ELb0ELb0ELb1ELb0ELb1ELb1EEEEEEEEEvNT_6ParamsE:
[----:B------:R-:W-:Y:S01]  /*0000*/  LDC R1, c[0x0][0x37c] ;  /* 0x0000df00ff017b82 */ /* 0x000fe20000000800 */
[----:B------:R-:W-:Y:S05]  /*0010*/  EXIT ;  /* 0x000000000000794d */ /* 0x000fea0003800000 */
.L_x_2:
        /* <DEDUP_REMOVED lines=14> */
.L_x_11:


//--------------------- .text._ZN7cutlass13device_kernelIN5flash11enable_sm90INS1_16FlashAttnFwdSm90INS1_25CollectiveMainloopFwdSm90ILi2EN4cute5tupleIJNS5_1CILi1EEES8_S8_EEENS6_IJNS7_ILi128EEESA_SA_EEELi128ENS_10bfloat16_tEfNS_4arch4Sm90ELb0ELb1ELb0ELb0ELb0ELb0ELb0ELb1ELb1ELb0ELb0ELb0EEENS1_21CollectiveEpilogueFwdISB_S9_SC_SE_Li256ELb0ELb0ELb0ELb0EEENS1_30DynamicPersistentTileSchedulerILi256ELi32ELb0ELb0ELb1EEEEEEEEEvNT_6ParamsE --------------------------
	.section	.text._ZN7cutlass13device_kernelIN5flash11enable_sm90INS1_16FlashAttnFwdSm90INS1_25CollectiveMainloopFwdSm90ILi2EN4cute5tupleIJNS5_1CILi1EEES8_S8_EEENS6_IJNS7_ILi128EEESA_SA_EEELi128ENS_10bfloat16_tEfNS_4arch4Sm90ELb0ELb1ELb0ELb0ELb0ELb0ELb0ELb1ELb1ELb0ELb0ELb0EEENS1_21CollectiveEpilogueFwdISB_S9_SC_SE_Li256ELb0ELb0ELb0ELb0EEENS1_30DynamicPersistentTileSchedulerILi256ELi32ELb0ELb0ELb1EEEEEEEEEvNT_6ParamsE,"ax",@progbits
	.align	128
.text._ZN7cutlass13device_kernelIN5flash11enable_sm90INS1_16FlashAttnFwdSm90INS1_25CollectiveMainloopFwdSm90ILi2EN4cute5tupleIJNS5_1CILi1EEES8_S8_EEENS6_IJNS7_ILi128EEESA_SA_EEELi128ENS_10bfloat16_tEfNS_4arch4Sm90ELb0ELb1ELb0ELb0ELb0ELb0ELb0ELb1ELb1ELb0ELb0ELb0EEENS1_21CollectiveEpilogueFwdISB_S9_SC_SE_Li256ELb0ELb0ELb0ELb0EEENS1_30DynamicPersistentTileSchedulerILi256ELi32ELb0ELb0ELb1EEEEEEEEEvNT_6ParamsE:
        .type           _ZN7cutlass13device_kernelIN5flash11enable_sm90INS1_16FlashAttnFwdSm90INS1_25CollectiveMainloopFwdSm90ILi2EN4cute5tupleIJNS5_1CILi1EEES8_S8_EEENS6_IJNS7_ILi128EEESA_SA_EEELi128ENS_10bfloat16_tEfNS_4arch4Sm90ELb0ELb1ELb0ELb0ELb0ELb0ELb0ELb1ELb1ELb0ELb0ELb0EEENS1_21CollectiveEpilogueFwdISB_S9_SC_SE_Li256ELb0ELb0ELb0ELb0EEENS1_30DynamicPersistentTileSchedulerILi256ELi32ELb0ELb0ELb1EEEEEEEEEvNT_6ParamsE,@function
        .size           _ZN7cutlass13device_kernelIN5flash11enable_sm90INS1_16FlashAttnFwdSm90INS1_25CollectiveMainloopFwdSm90ILi2EN4cute5tupleIJNS5_1CILi1EEES8_S8_EEENS6_IJNS7_ILi128EEESA_SA_EEELi128ENS_10bfloat16_tEfNS_4arch4Sm90ELb0ELb1ELb0ELb0ELb0ELb0ELb0ELb1ELb1ELb0ELb0ELb0EEENS1_21CollectiveEpilogueFwdISB_S9_SC_SE_Li256ELb0ELb0ELb0ELb0EEENS1_30DynamicPersistentTileSchedulerILi256ELi32ELb0ELb0ELb1EEEEEEEEEvNT_6ParamsE,(.L_x_12 - _ZN7cutlass13device_kernelIN5flash11enable_sm90INS1_16FlashAttnFwdSm90INS1_25CollectiveMainloopFwdSm90ILi2EN4cute5tupleIJNS5_1CILi1EEES8_S8_EEENS6_IJNS7_ILi128EEESA_SA_EEELi128ENS_10bfloat16_tEfNS_4arch4Sm90ELb0ELb1ELb0ELb0ELb0ELb0ELb0ELb1ELb1ELb0ELb0ELb0EEENS1_21CollectiveEpilogueFwdISB_S9_SC_SE_Li256ELb0ELb0ELb0ELb0EEENS1_30DynamicPersistentTileSchedulerILi256ELi32ELb0ELb0ELb1EEEEEEEEEvNT_6ParamsE)
        .other          _ZN7cutlass13device_kernelIN5flash11enable_sm90INS1_16FlashAttnFwdSm90INS1_25CollectiveMainloopFwdSm90ILi2EN4cute5tupleIJNS5_1CILi1EEES8_S8_EEENS6_IJNS7_ILi128EEESA_SA_EEELi128ENS_10bfloat16_tEfNS_4arch4Sm90ELb0ELb1ELb0ELb0ELb0ELb0ELb0ELb1ELb1ELb0ELb0ELb0EEENS1_21CollectiveEpilogueFwdISB_S9_SC_SE_Li256ELb0ELb0ELb0ELb0EEENS1_30DynamicPersistentTileSchedulerILi256ELi32ELb0ELb0ELb1EEEEEEEEEvNT_6ParamsE,@"STO_CUDA_ENTRY STV_DEFAULT"
_ZN7cutlass13device_kernelIN5flash11enable_sm90INS1_16FlashAttnFwdSm90INS1_25CollectiveMainloopFwdSm90ILi2EN4cute5tupleIJNS5_1CILi1EEES8_S8_EEENS6_IJNS7_ILi128EEESA_SA_EEELi128ENS_10bfloat16_tEfNS_4arch4Sm90ELb0ELb1ELb0ELb0ELb0ELb0ELb0ELb1ELb1ELb0ELb0ELb0EEENS1_21CollectiveEpilogueFwdISB_S9_SC_SE_Li256ELb0ELb0ELb0ELb0EEENS1_30DynamicPersistentTileSchedulerILi256ELi32ELb0ELb0ELb1EEEEEEEEEvNT_6ParamsE:
[----:B------:R-:W-:Y:S01]  /*0000*/  LDC R1, c[0x0][0x37c] ;  /* 0x0000df00ff017b82 */ /* 0x000fe20000000800 */
[----:B------:R-:W-:Y:S05]  /*0010*/  EXIT ;  /* 0x000000000000794d */ /* 0x000fea0003800000 */
.L_x_3:
        /* <DEDUP_REMOVED lines=14> */
.L_x_12:


//--------------------- .text._ZN7cutlass13device_kernelIN5flash11enable_sm90INS1_16FlashAttnFwdSm90INS1_25CollectiveMainloopFwdSm90ILi2EN4cute5tupleIJNS5_1CILi1EEES8_S8_EEENS6_IJNS7_ILi128EEESA_SA_EEELi128ENS_10bfloat16_tEfNS_4arch4Sm90ELb0ELb1ELb0ELb1ELb0ELb0ELb0ELb1ELb1ELb0ELb0ELb0EEENS1_21CollectiveEpilogueFwdISB_S9_SC_SE_Li256ELb1ELb0ELb0ELb0EEENS1_36VarlenDynamicPersistentTileSchedulerILi128ELi128ELi256ELi32ELb0ELb0ELb1ELb1ELb0ELb1EEEEEEEEEvNT_6ParamsE --------------------------
	.section	.text._ZN7cutlass13device_kernelIN5flash11enable_sm90INS1_16FlashAttnFwdSm90INS1_25CollectiveMainloopFwdSm90ILi2EN4cute5tupleIJNS5_1CILi1EEES8_S8_EEENS6_IJNS7_ILi128EEESA_SA_EEELi128ENS_10bfloat16_tEfNS_4arch4Sm90ELb0ELb1ELb0ELb1ELb0ELb0ELb0ELb1ELb1ELb0ELb0ELb0EEENS1_21CollectiveEpilogueFwdISB_S9_SC_SE_Li256ELb1ELb0ELb0ELb0EEENS1_36VarlenDynamicPersistentTileSchedulerILi128ELi128ELi256ELi32ELb0ELb0ELb1ELb1ELb0ELb1EEEEEEEEEvNT_6ParamsE,"ax",@progbits
	.align	128
.text._ZN7cutlass13device_kernelIN5flash11enable_sm90INS1_16FlashAttnFwdSm90INS1_25CollectiveMainloopFwdSm90ILi2EN4cute5tupleIJNS5_1CILi1EEES8_S8_EEENS6_IJNS7_ILi128EEESA_SA_EEELi128ENS_10bfloat16_tEfNS_4arch4Sm90ELb0ELb1ELb0ELb1ELb0ELb0ELb0ELb1ELb1ELb0ELb0ELb0EEENS1_21CollectiveEpilogueFwdISB_S9_SC_SE_Li256ELb1ELb0ELb0ELb0EEENS1_36VarlenDynamicPersistentTileSchedulerILi128ELi128ELi256ELi32ELb0ELb0ELb1ELb1ELb0ELb1EEEEEEEEEvNT_6ParamsE:
        .type           _ZN7cutlass13device_kernelIN5flash11enable_sm90INS1_16FlashAttnFwdSm90INS1_25CollectiveMainloopFwdSm90ILi2EN4cute5tupleIJNS5_1CILi1EEES8_S8_EEENS6_IJNS7_ILi128EEESA_SA_EEELi128ENS_10bfloat16_tEfNS_4arch4Sm90ELb0ELb1ELb0ELb1ELb0ELb0ELb0ELb1ELb1ELb0ELb0ELb0EEENS1_21CollectiveEpilogueFwdISB_S9_SC_SE_Li256ELb1ELb0ELb0ELb0EEENS1_36VarlenDynamicPersistentTileSchedulerILi128ELi128ELi256ELi32ELb0ELb0ELb1ELb1ELb0ELb1EEEEEEEEEvNT_6ParamsE,@function
        .size           _ZN7cutlass13device_kernelIN5flash11enable_sm90INS1_16FlashAttnFwdSm90INS1_25CollectiveMainloopFwdSm90ILi2EN4cute5tupleIJNS5_1CILi1EEES8_S8_EEENS6_IJNS7_ILi128EEESA_SA_EEELi128ENS_10bfloat16_tEfNS_4arch4Sm90ELb0ELb1ELb0ELb1ELb0ELb0ELb0ELb1ELb1ELb0ELb0ELb0EEENS1_21CollectiveEpilogueFwdISB_S9_SC_SE_Li256ELb1ELb0ELb0ELb0EEENS1_36VarlenDynamicPersistentTileSchedulerILi128ELi128ELi256ELi32ELb0ELb0ELb1ELb1ELb0ELb1EEEEEEEEEvNT_6ParamsE,(.L_x_13 - _ZN7cutlass13device_kernelIN5flash11enable_sm90INS1_16FlashAttnFwdSm90INS1_25CollectiveMainloopFwdSm90ILi2EN4cute5tupleIJNS5_1CILi1EEES8_S8_EEENS6_IJNS7_ILi128EEESA_SA_EEELi128ENS_10bfloat16_tEfNS_4arch4Sm90ELb0ELb1ELb0ELb1ELb0ELb0ELb0ELb1ELb1ELb0ELb0ELb0EEENS1_21CollectiveEpilogueFwdISB_S9_SC_SE_Li256ELb1ELb0ELb0ELb0EEENS1_36VarlenDynamicPersistentTileSchedulerILi128ELi128ELi256ELi32ELb0ELb0ELb1ELb1ELb0ELb1EEEEEEEEEvNT_6ParamsE)
        .other          _ZN7cutlass13device_kernelIN5flash11enable_sm90INS1_16FlashAttnFwdSm90INS1_25CollectiveMainloopFwdSm90ILi2EN4cute5tupleIJNS5_1CILi1EEES8_S8_EEENS6_IJNS7_ILi128EEESA_SA_EEELi128ENS_10bfloat16_tEfNS_4arch4Sm90ELb0ELb1ELb0ELb1ELb0ELb0ELb0ELb1ELb1ELb0ELb0ELb0EEENS1_21CollectiveEpilogueFwdISB_S9_SC_SE_Li256ELb1ELb0ELb0ELb0EEENS1_36VarlenDynamicPersistentTileSchedulerILi128ELi128ELi256ELi32ELb0ELb0ELb1ELb1ELb0ELb1EEEEEEEEEvNT_6ParamsE,@"STO_CUDA_ENTRY STV_DEFAULT"
_ZN7cutlass13device_kernelIN5flash11enable_sm90INS1_16FlashAttnFwdSm90INS1_25CollectiveMainloopFwdSm90ILi2EN4cute5tupleIJNS5_1CILi1EEES8_S8_EEENS6_IJNS7_ILi128EEESA_SA_EEELi128ENS_10bfloat16_tEfNS_4arch4Sm90ELb0ELb1ELb0ELb1ELb0ELb0ELb0ELb1ELb1ELb0ELb0ELb0EEENS1_21CollectiveEpilogueFwdISB_S9_SC_SE_Li256ELb1ELb0ELb0ELb0EEENS1_36VarlenDynamicPersistentTileSchedulerILi128ELi128ELi256ELi32ELb0ELb0ELb1ELb1ELb0ELb1EEEEEEEEEvNT_6ParamsE:
[----:B------:R-:W-:Y:S01]  /*0000*/  LDC R1, c[0x0][0x37c] ;  /* 0x0000df00ff017b82 */ /* 0x000fe20000000800 */
[----:B------:R-:W-:Y:S05]  /*0010*/  EXIT ;  /* 0x000000000000794d */ /* 0x000fea0003800000 */
.L_x_4:
        /* <DEDUP_REMOVED lines=14> */
.L_x_13:


//--------------------- .text._ZN7cutlass13device_kernelIN5flash11enable_sm90INS1_16FlashAttnFwdSm90INS1_25CollectiveMainloopFwdSm90ILi2EN4cute5tupleIJNS5_1CILi1EEES8_S8_EEENS6_IJNS7_ILi128EEESA_SA_EEELi128ENS_10bfloat16_tEfNS_4arch4Sm90ELb0ELb1ELb0ELb1ELb0ELb1ELb0ELb1ELb1ELb0ELb0ELb0EEENS1_21CollectiveEpilogueFwdISB_S9_SC_SE_Li256ELb1ELb0ELb0ELb0EEENS1_36VarlenDynamicPersistentTileSchedulerILi128ELi128ELi256ELi32ELb0ELb0ELb1ELb1ELb0ELb1EEEEEEEEEvNT_6ParamsE --------------------------
	.section	.text._ZN7cutlass13device_kernelIN5flash11enable_sm90INS1_16FlashAttnFwdSm90INS1_25CollectiveMainloopFwdSm90ILi2EN4cute5tupleIJNS5_1CILi1EEES8_S8_EEENS6_IJNS7_ILi128EEESA_SA_EEELi128ENS_10bfloat16_tEfNS_4arch4Sm90ELb0ELb1ELb0ELb1ELb0ELb1ELb0ELb1ELb1ELb0ELb0ELb0EEENS1_21CollectiveEpilogueFwdISB_S9_SC_SE_Li256ELb1ELb0ELb0ELb0EEENS1_36VarlenDynamicPersistentTileSchedulerILi128ELi128ELi256ELi32ELb0ELb0ELb1ELb1ELb0ELb1EEEEEEEEEvNT_6ParamsE,"ax",@progbits
	.align	128
.text._ZN7cutlass13device_kernelIN5flash11enable_sm90INS1_16FlashAttnFwdSm90INS1_25CollectiveMainloopFwdSm90ILi2EN4cute5tupleIJNS5_1CILi1EEES8_S8_EEENS6_IJNS7_ILi128EEESA_SA_EEELi128ENS_10bfloat16_tEfNS_4arch4Sm90ELb0ELb1ELb0ELb1ELb0ELb1ELb0ELb1ELb1ELb0ELb0ELb0EEENS1_21CollectiveEpilogueFwdISB_S9_SC_SE_Li256ELb1ELb0ELb0ELb0EEENS1_36VarlenDynamicPersistentTileSchedulerILi128ELi128ELi256ELi32ELb0ELb0ELb1ELb1ELb0ELb1EEEEEEEEEvNT_6ParamsE:
        .type           _ZN7cutlass13device_kernelIN5flash11enable_sm90INS1_16FlashAttnFwdSm90INS1_25CollectiveMainloopFwdSm90ILi2EN4cute5tupleIJNS5_1CILi1EEES8_S8_EEENS6_IJNS7_ILi128EEESA_SA_EEELi128ENS_10bfloat16_tEfNS_4arch4Sm90ELb0ELb1ELb0ELb1ELb0ELb1ELb0ELb1ELb1ELb0ELb0ELb0EEENS1_21CollectiveEpilogueFwdISB_S9_SC_SE_Li256ELb1ELb0ELb0ELb0EEENS1_36VarlenDynamicPersistentTileSchedulerILi128ELi128ELi256ELi32ELb0ELb0ELb1ELb1ELb0ELb1EEEEEEEEEvNT_6ParamsE,@function
        .size           _ZN7cutlass13device_kernelIN5flash11enable_sm90INS1_16FlashAttnFwdSm90INS1_25CollectiveMainloopFwdSm90ILi2EN4cute5tupleIJNS5_1CILi1EEES8_S8_EEENS6_IJNS7_ILi128EEESA_SA_EEELi128ENS_10bfloat16_tEfNS_4arch4Sm90ELb0ELb1ELb0ELb1ELb0ELb1ELb0ELb1ELb1ELb0ELb0ELb0EEENS1_21CollectiveEpilogueFwdISB_S9_SC_SE_Li256ELb1ELb0ELb0ELb0EEENS1_36VarlenDynamicPersistentTileSchedulerILi128ELi128ELi256ELi32ELb0ELb0ELb1ELb1ELb0ELb1EEEEEEEEEvNT_6ParamsE,(.L_x_14 - _ZN7cutlass13device_kernelIN5flash11enable_sm90INS1_16FlashAttnFwdSm90INS1_25CollectiveMainloopFwdSm90ILi2EN4cute5tupleIJNS5_1CILi1EEES8_S8_EEENS6_IJNS7_ILi128EEESA_SA_EEELi128ENS_10bfloat16_tEfNS_4arch4Sm90ELb0ELb1ELb0ELb1ELb0ELb1ELb0ELb1ELb1ELb0ELb0ELb0EEENS1_21CollectiveEpilogueFwdISB_S9_SC_SE_Li256ELb1ELb0ELb0ELb0EEENS1_36VarlenDynamicPersistentTileSchedulerILi128ELi128ELi256ELi32ELb0ELb0ELb1ELb1ELb0ELb1EEEEEEEEEvNT_6ParamsE)
        .other          _ZN7cutlass13device_kernelIN5flash11enable_sm90INS1_16FlashAttnFwdSm90INS1_25CollectiveMainloopFwdSm90ILi2EN4cute5tupleIJNS5_1CILi1EEES8_S8_EEENS6_IJNS7_ILi128EEESA_SA_EEELi128ENS_10bfloat16_tEfNS_4arch4Sm90ELb0ELb1ELb0ELb1ELb0ELb1ELb0ELb1ELb1ELb0ELb0ELb0EEENS1_21CollectiveEpilogueFwdISB_S9_SC_SE_Li256ELb1ELb0ELb0ELb0EEENS1_36VarlenDynamicPersistentTileSchedulerILi128ELi128ELi256ELi32ELb0ELb0ELb1ELb1ELb0ELb1EEEEEEEEEvNT_6ParamsE,@"STO_CUDA_ENTRY STV_DEFAULT"
_ZN7cutlass13device_kernelIN5flash11enable_sm90INS1_16FlashAttnFwdSm90INS1_25CollectiveMainloopFwdSm90ILi2EN4cute5tupleIJNS5_1CILi1EEES8_S8_EEENS6_IJNS7_ILi128EEESA_SA_EEELi128ENS_10bfloat16_tEfNS_4arch4Sm90ELb0ELb1ELb0ELb1ELb0ELb1ELb0ELb1ELb1ELb0ELb0ELb0EEENS1_21CollectiveEpilogueFwdISB_S9_SC_SE_Li256ELb1ELb0ELb0ELb0EEENS1_36VarlenDynamicPersistentTileSchedulerILi128ELi128ELi256ELi32ELb0ELb0ELb1ELb1ELb0ELb1EEEEEEEEEvNT_6ParamsE:
[----:B------:R-:W-:Y:S01]  /*0000*/  LDC R1, c[0x0][0x37c] ;  /* 0x0000df00ff017b82 */ /* 0x000fe20000000800 */
[----:B------:R-:W-:Y:S05]  /*0010*/  EXIT ;  /* 0x000000000000794d */ /* 0x000fea0003800000 */
.L_x_5:
        /* <DEDUP_REMOVED lines=14> */
.L_x_14:


//--------------------- .text._ZN7cutlass13device_kernelIN5flash11enable_sm90INS1_16FlashAttnFwdSm90INS1_25CollectiveMainloopFwdSm90ILi2EN4cute5tupleIJNS5_1CILi1EEES8_S8_EEENS6_IJNS7_ILi128EEESA_SA_EEELi128ENS_10bfloat16_tEfNS_4arch4Sm90ELb1ELb0ELb0ELb0ELb0ELb0ELb0ELb1ELb1ELb0ELb0ELb0EEENS1_21CollectiveEpilogueFwdISB_S9_SC_SE_Li256ELb0ELb0ELb0ELb0EEENS1_30DynamicPersistentTileSchedulerILi256ELi32ELb0ELb0ELb1EEEEEEEEEvNT_6ParamsE --------------------------
	.section	.text._ZN7cutlass13device_kernelIN5flash11enable_sm90INS1_16FlashAttnFwdSm90INS1_25CollectiveMainloopFwdSm90ILi2EN4cute5tupleIJNS5_1CILi1EEES8_S8_EEENS6_IJNS7_ILi128EEESA_SA_EEELi128ENS_10bfloat16_tEfNS_4arch4Sm90ELb1ELb0ELb0ELb0ELb0ELb0ELb0ELb1ELb1ELb0ELb0ELb0EEENS1_21CollectiveEpilogueFwdISB_S9_SC_SE_Li256ELb0ELb0ELb0ELb0EEENS1_30DynamicPersistentTileSchedulerILi256ELi32ELb0ELb0ELb1EEEEEEEEEvNT_6ParamsE,"ax",@progbits
	.align	128
.text._ZN7cutlass13device_kernelIN5flash11enable_sm90INS1_16FlashAttnFwdSm90INS1_25CollectiveMainloopFwdSm90ILi2EN4cute5tupleIJNS5_1CILi1EEES8_S8_EEENS6_IJNS7_ILi128EEESA_SA_EEELi128ENS_10bfloat16_tEfNS_4arch4Sm90ELb1ELb0ELb0ELb0ELb0ELb0ELb0ELb1ELb1ELb0ELb0ELb0EEENS1_21CollectiveEpilogueFwdISB_S9_SC_SE_Li256ELb0ELb0ELb0ELb0EEENS1_30DynamicPersistentTileSchedulerILi256ELi32ELb0ELb0ELb1EEEEEEEEEvNT_6ParamsE:
        .type           _ZN7cutlass13device_kernelIN5flash11enable_sm90INS1_16FlashAttnFwdSm90INS1_25CollectiveMainloopFwdSm90ILi2EN4cute5tupleIJNS5_1CILi1EEES8_S8_EEENS6_IJNS7_ILi128EEESA_SA_EEELi128ENS_10bfloat16_tEfNS_4arch4Sm90ELb1ELb0ELb0ELb0ELb0ELb0ELb0ELb1ELb1ELb0ELb0ELb0EEENS1_21CollectiveEpilogueFwdISB_S9_SC_SE_Li256ELb0ELb0ELb0ELb0EEENS1_30DynamicPersistentTileSchedulerILi256ELi32ELb0ELb0ELb1EEEEEEEEEvNT_6ParamsE,@function
        .size           _ZN7cutlass13device_kernelIN5flash11enable_sm90INS1_16FlashAttnFwdSm90INS1_25CollectiveMainloopFwdSm90ILi2EN4cute5tupleIJNS5_1CILi1EEES8_S8_EEENS6_IJNS7_ILi128EEESA_SA_EEELi128ENS_10bfloat16_tEfNS_4arch4Sm90ELb1ELb0ELb0ELb0ELb0ELb0ELb0ELb1ELb1ELb0ELb0ELb0EEENS1_21CollectiveEpilogueFwdISB_S9_SC_SE_Li256ELb0ELb0ELb0ELb0EEENS1_30DynamicPersistentTileSchedulerILi256ELi32ELb0ELb0ELb1EEEEEEEEEvNT_6ParamsE,(.L_x_15 - _ZN7cutlass13device_kernelIN5flash11enable_sm90INS1_16FlashAttnFwdSm90INS1_25CollectiveMainloopFwdSm90ILi2EN4cute5tupleIJNS5_1CILi1EEES8_S8_EEENS6_IJNS7_ILi128EEESA_SA_EEELi128ENS_10bfloat16_tEfNS_4arch4Sm90ELb1ELb0ELb0ELb0ELb0ELb0ELb0ELb1ELb1ELb0ELb0ELb0EEENS1_21CollectiveEpilogueFwdISB_S9_SC_SE_Li256ELb0ELb0ELb0ELb0EEENS1_30DynamicPersistentTileSchedulerILi256ELi32ELb0ELb0ELb1EEEEEEEEEvNT_6ParamsE)
        .other          _ZN7cutlass13device_kernelIN5flash11enable_sm90INS1_16FlashAttnFwdSm90INS1_25CollectiveMainloopFwdSm90ILi2EN4cute5tupleIJNS5_1CILi1EEES8_S8_EEENS6_IJNS7_ILi128EEESA_SA_EEELi128ENS_10bfloat16_tEfNS_4arch4Sm90ELb1ELb0ELb0ELb0ELb0ELb0ELb0ELb1ELb1ELb0ELb0ELb0EEENS1_21CollectiveEpilogueFwdISB_S9_SC_SE_Li256ELb0ELb0ELb0ELb0EEENS1_30DynamicPersistentTileSchedulerILi256ELi32ELb0ELb0ELb1EEEEEEEEEvNT_6ParamsE,@"STO_CUDA_ENTRY STV_DEFAULT"
_ZN7cutlass13device_kernelIN5flash11enable_sm90INS1_16FlashAttnFwdSm90INS1_25CollectiveMainloopFwdSm90ILi2EN4cute5tupleIJNS5_1CILi1EEES8_S8_EEENS6_IJNS7_ILi128EEESA_SA_EEELi128ENS_10bfloat16_tEfNS_4arch4Sm90ELb1ELb0ELb0ELb0ELb0ELb0ELb0ELb1ELb1ELb0ELb0ELb0EEENS1_21CollectiveEpilogueFwdISB_S9_SC_SE_Li256ELb0ELb0ELb0ELb0EEENS1_30DynamicPersistentTileSchedulerILi256ELi32ELb0ELb0ELb1EEEEEEEEEvNT_6ParamsE:
[----:B------:R-:W-:Y:S01]  /*0000*/  LDC R1, c[0x0][0x37c] ;  /* 0x0000df00ff017b82 */ /* 0x000fe20000000800 */
[----:B------:R-:W-:Y:S05]  /*0010*/  EXIT ;  /* 0x000000000000794d */ /* 0x000fea0003800000 */
.L_x_6:
        /* <DEDUP_REMOVED lines=14> */
.L_x_15:


//--------------------- .text._ZN7cutlass13device_kernelIN5flash11enable_sm90INS1_16FlashAttnFwdSm90INS1_25CollectiveMainloopFwdSm90ILi2EN4cute5tupleIJNS5_1CILi1EEES8_S8_EEENS6_IJNS7_ILi128EEESA_SA_EEELi128ENS_10bfloat16_tEfNS_4arch4Sm90ELb1ELb0ELb0ELb1ELb0ELb0ELb0ELb1ELb1ELb0ELb0ELb0EEENS1_21CollectiveEpilogueFwdISB_S9_SC_SE_Li256ELb1ELb0ELb0ELb0EEENS1_36VarlenDynamicPersistentTileSchedulerILi128ELi128ELi256ELi32ELb0ELb0ELb1ELb1ELb1ELb1EEEEEEEEEvNT_6ParamsE --------------------------
	.section	.text._ZN7cutlass13device_kernelIN5flash11enable_sm90INS1_16FlashAttnFwdSm90INS1_25CollectiveMainloopFwdSm90ILi2EN4cute5tupleIJNS5_1CILi1EEES8_S8_EEENS6_IJNS7_ILi128EEESA_SA_EEELi128ENS_10bfloat16_tEfNS_4arch4Sm90ELb1ELb0ELb0ELb1ELb0ELb0ELb0ELb1ELb1ELb0ELb0ELb0EEENS1_21CollectiveEpilogueFwdISB_S9_SC_SE_Li256ELb1ELb0ELb0ELb0EEENS1_36VarlenDynamicPersistentTileSchedulerILi128ELi128ELi256ELi32ELb0ELb0ELb1ELb1ELb1ELb1EEEEEEEEEvNT_6ParamsE,"ax",@progbits
	.align	128
.text._ZN7cutlass13device_kernelIN5flash11enable_sm90INS1_16FlashAttnFwdSm90INS1_25CollectiveMainloopFwdSm90ILi2EN4cute5tupleIJNS5_1CILi1EEES8_S8_EEENS6_IJNS7_ILi128EEESA_SA_EEELi128ENS_10bfloat16_tEfNS_4arch4Sm90ELb1ELb0ELb0ELb1ELb0ELb0ELb0ELb1ELb1ELb0ELb0ELb0EEENS1_21CollectiveEpilogueFwdISB_S9_SC_SE_Li256ELb1ELb0ELb0ELb0EEENS1_36VarlenDynamicPersistentTileSchedulerILi128ELi128ELi256ELi32ELb0ELb0ELb1ELb1ELb1ELb1EEEEEEEEEvNT_6ParamsE:
        .type           _ZN7cutlass13device_kernelIN5flash11enable_sm90INS1_16FlashAttnFwdSm90INS1_25CollectiveMainloopFwdSm90ILi2EN4cute5tupleIJNS5_1CILi1EEES8_S8_EEENS6_IJNS7_ILi128EEESA_SA_EEELi128ENS_10bfloat16_tEfNS_4arch4Sm90ELb1ELb0ELb0ELb1ELb0ELb0ELb0ELb1ELb1ELb0ELb0ELb0EEENS1_21CollectiveEpilogueFwdISB_S9_SC_SE_Li256ELb1ELb0ELb0ELb0EEENS1_36VarlenDynamicPersistentTileSchedulerILi128ELi128ELi256ELi32ELb0ELb0ELb1ELb1ELb1ELb1EEEEEEEEEvNT_6ParamsE,@function
        .size           _ZN7cutlass13device_kernelIN5flash11enable_sm90INS1_16FlashAttnFwdSm90INS1_25CollectiveMainloopFwdSm90ILi2EN4cute5tupleIJNS5_1CILi1EEES8_S8_EEENS6_IJNS7_ILi128EEESA_SA_EEELi128ENS_10bfloat16_tEfNS_4arch4Sm90ELb1ELb0ELb0ELb1ELb0ELb0ELb0ELb1ELb1ELb0ELb0ELb0EEENS1_21CollectiveEpilogueFwdISB_S9_SC_SE_Li256ELb1ELb0ELb0ELb0EEENS1_36VarlenDynamicPersistentTileSchedulerILi128ELi128ELi256ELi32ELb0ELb0ELb1ELb1ELb1ELb1EEEEEEEEEvNT_6ParamsE,(.L_x_16 - _ZN7cutlass13device_kernelIN5flash11enable_sm90INS1_16FlashAttnFwdSm90INS1_25CollectiveMainloopFwdSm90ILi2EN4cute5tupleIJNS5_1CILi1EEES8_S8_EEENS6_IJNS7_ILi128EEESA_SA_EEELi128ENS_10bfloat16_tEfNS_4arch4Sm90ELb1ELb0ELb0ELb1ELb0ELb0ELb0ELb1ELb1ELb0ELb0ELb0EEENS1_21CollectiveEpilogueFwdISB_S9_SC_SE_Li256ELb1ELb0ELb0ELb0EEENS1_36VarlenDynamicPersistentTileSchedulerILi128ELi128ELi256ELi32ELb0ELb0ELb1ELb1ELb1ELb1EEEEEEEEEvNT_6ParamsE)
        .other          _ZN7cutlass13device_kernelIN5flash11enable_sm90INS1_16FlashAttnFwdSm90INS1_25CollectiveMainloopFwdSm90ILi2EN4cute5tupleIJNS5_1CILi1EEES8_S8_EEENS6_IJNS7_ILi128EEESA_SA_EEELi128ENS_10bfloat16_tEfNS_4arch4Sm90ELb1ELb0ELb0ELb1ELb0ELb0ELb0ELb1ELb1ELb0ELb0ELb0EEENS1_21CollectiveEpilogueFwdISB_S9_SC_SE_Li256ELb1ELb0ELb0ELb0EEENS1_36VarlenDynamicPersistentTileSchedulerILi128ELi128ELi256ELi32ELb0ELb0ELb1ELb1ELb1ELb1EEEEEEEEEvNT_6ParamsE,@"STO_CUDA_ENTRY STV_DEFAULT"
_ZN7cutlass13device_kernelIN5flash11enable_sm90INS1_16FlashAttnFwdSm90INS1_25CollectiveMainloopFwdSm90ILi2EN4cute5tupleIJNS5_1CILi1EEES8_S8_EEENS6_IJNS7_ILi128EEESA_SA_EEELi128ENS_10bfloat16_tEfNS_4arch4Sm90ELb1ELb0ELb0ELb1ELb0ELb0ELb0ELb1ELb1ELb0ELb0ELb0EEENS1_21CollectiveEpilogueFwdISB_S9_SC_SE_Li256ELb1ELb0ELb0ELb0EEENS1_36VarlenDynamicPersistentTileSchedulerILi128ELi128ELi256ELi32ELb0ELb0ELb1ELb1ELb1ELb1EEEEEEEEEvNT_6ParamsE:
[----:B------:R-:W-:Y:S01]  /*0000*/  LDC R1, c[0x0][0x37c] ;  /* 0x0000df00ff017b82 */ /* 0x000fe20000000800 */
[----:B------:R-:W-:Y:S05]  /*0010*/  EXIT ;  /* 0x000000000000794d */ /* 0x000fea0003800000 */
.L_x_7:
        /* <DEDUP_REMOVED lines=14> */
.L_x_16:


//--------------------- .text._ZN7cutlass13device_kernelIN5flash11enable_sm90INS1_16FlashAttnFwdSm90INS1_25CollectiveMainloopFwdSm90ILi2EN4cute5tupleIJNS5_1CILi1EEES8_S8_EEENS6_IJNS7_ILi128EEESA_SA_EEELi128ENS_10bfloat16_tEfNS_4arch4Sm90ELb1ELb0ELb0ELb1ELb0ELb1ELb0ELb1ELb1ELb0ELb0ELb0EEENS1_21CollectiveEpilogueFwdISB_S9_SC_SE_Li256ELb1ELb0ELb0ELb0EEENS1_36VarlenDynamicPersistentTileSchedulerILi128ELi128ELi256ELi32ELb0ELb0ELb1ELb1ELb1ELb1EEEEEEEEEvNT_6ParamsE --------------------------
	.section	.text._ZN7cutlass13device_kernelIN5flash11enable_sm90INS1_16FlashAttnFwdSm90INS1_25CollectiveMainloopFwdSm90ILi2EN4cute5tupleIJNS5_1CILi1EEES8_S8_EEENS6_IJNS7_ILi128EEESA_SA_EEELi128ENS_10bfloat16_tEfNS_4arch4Sm90ELb1ELb0ELb0ELb1ELb0ELb1ELb0ELb1ELb1ELb0ELb0ELb0EEENS1_21CollectiveEpilogueFwdISB_S9_SC_SE_Li256ELb1ELb0ELb0ELb0EEENS1_36VarlenDynamicPersistentTileSchedulerILi128ELi128ELi256ELi32ELb0ELb0ELb1ELb1ELb1ELb1EEEEEEEEEvNT_6ParamsE,"ax",@progbits
	.align	128
.text._ZN7cutlass13device_kernelIN5flash11enable_sm90INS1_16FlashAttnFwdSm90INS1_25CollectiveMainloopFwdSm90ILi2EN4cute5tupleIJNS5_1CILi1EEES8_S8_EEENS6_IJNS7_ILi128EEESA_SA_EEELi128ENS_10bfloat16_tEfNS_4arch4Sm90ELb1ELb0ELb0ELb1ELb0ELb1ELb0ELb1ELb1ELb0ELb0ELb0EEENS1_21CollectiveEpilogueFwdISB_S9_SC_SE_Li256ELb1ELb0ELb0ELb0EEENS1_36VarlenDynamicPersistentTileSchedulerILi128ELi128ELi256ELi32ELb0ELb0ELb1ELb1ELb1ELb1EEEEEEEEEvNT_6ParamsE:
        .type           _ZN7cutlass13device_kernelIN5flash11enable_sm90INS1_16FlashAttnFwdSm90INS1_25CollectiveMainloopFwdSm90ILi2EN4cute5tupleIJNS5_1CILi1EEES8_S8_EEENS6_IJNS7_ILi128EEESA_SA_EEELi128ENS_10bfloat16_tEfNS_4arch4Sm90ELb1ELb0ELb0ELb1ELb0ELb1ELb0ELb1ELb1ELb0ELb0ELb0EEENS1_21CollectiveEpilogueFwdISB_S9_SC_SE_Li256ELb1ELb0ELb0ELb0EEENS1_36VarlenDynamicPersistentTileSchedulerILi128ELi128ELi256ELi32ELb0ELb0ELb1ELb1ELb1ELb1EEEEEEEEEvNT_6ParamsE,@function
        .size           _ZN7cutlass13device_kernelIN5flash11enable_sm90INS1_16FlashAttnFwdSm90INS1_25CollectiveMainloopFwdSm90ILi2EN4cute5tupleIJNS5_1CILi1EEES8_S8_EEENS6_IJNS7_ILi128EEESA_SA_EEELi128ENS_10bfloat16_tEfNS_4arch4Sm90ELb1ELb0ELb0ELb1ELb0ELb1ELb0ELb1ELb1ELb0ELb0ELb0EEENS1_21CollectiveEpilogueFwdISB_S9_SC_SE_Li256ELb1ELb0ELb0ELb0EEENS1_36VarlenDynamicPersistentTileSchedulerILi128ELi128ELi256ELi32ELb0ELb0ELb1ELb1ELb1ELb1EEEEEEEEEvNT_6ParamsE,(.L_x_17 - _ZN7cutlass13device_kernelIN5flash11enable_sm90INS1_16FlashAttnFwdSm90INS1_25CollectiveMainloopFwdSm90ILi2EN4cute5tupleIJNS5_1CILi1EEES8_S8_EEENS6_IJNS7_ILi128EEESA_SA_EEELi128ENS_10bfloat16_tEfNS_4arch4Sm90ELb1ELb0ELb0ELb1ELb0ELb1ELb0ELb1ELb1ELb0ELb0ELb0EEENS1_21CollectiveEpilogueFwdISB_S9_SC_SE_Li256ELb1ELb0ELb0ELb0EEENS1_36VarlenDynamicPersistentTileSchedulerILi128ELi128ELi256ELi32ELb0ELb0ELb1ELb1ELb1ELb1EEEEEEEEEvNT_6ParamsE)
        .other          _ZN7cutlass13device_kernelIN5flash11enable_sm90INS1_16FlashAttnFwdSm90INS1_25CollectiveMainloopFwdSm90ILi2EN4cute5tupleIJNS5_1CILi1EEES8_S8_EEENS6_IJNS7_ILi128EEESA_SA_EEELi128ENS_10bfloat16_tEfNS_4arch4Sm90ELb1ELb0ELb0ELb1ELb0ELb1ELb0ELb1ELb1ELb0ELb0ELb0EEENS1_21CollectiveEpilogueFwdISB_S9_SC_SE_Li256ELb1ELb0ELb0ELb0EEENS1_36VarlenDynamicPersistentTileSchedulerILi128ELi128ELi256ELi32ELb0ELb0ELb1ELb1ELb1ELb1EEEEEEEEEvNT_6ParamsE,@"STO_CUDA_ENTRY STV_DEFAULT"
_ZN7cutlass13device_kernelIN5flash11enable_sm90INS1_16FlashAttnFwdSm90INS1_25CollectiveMainloopFwdSm90ILi2EN4cute5tupleIJNS5_1CILi1EEES8_S8_EEENS6_IJNS7_ILi128EEESA_SA_EEELi128ENS_10bfloat16_tEfNS_4arch4Sm90ELb1ELb0ELb0ELb1ELb0ELb1ELb0ELb1ELb1ELb0ELb0ELb0EEENS1_21CollectiveEpilogueFwdISB_S9_SC_SE_Li256ELb1ELb0ELb0ELb0EEENS1_36VarlenDynamicPersistentTileSchedulerILi128ELi128ELi256ELi32ELb0ELb0ELb1ELb1ELb1ELb1EEEEEEEEEvNT_6ParamsE:
[----:B------:R-:W-:Y:S01]  /*0000*/  LDC R1, c[0x0][0x37c] ;  /* 0x0000df00ff017b82 */ /* 0x000fe20000000800 */
[----:B------:R-:W-:Y:S05]  /*0010*/  EXIT ;  /* 0x000000000000794d */ /* 0x000fea0003800000 */
.L_x_8:
        /* <DEDUP_REMOVED lines=14> */
.L_x_17:


//--------------------- .nv.shared.reserved.0     --------------------------
	.section	.nv.shared.reserved.0,"aw",@nobits
	.weak		__nv_reservedSMEM_offset_0_alias
	.size		__nv_reservedSMEM_offset_0_alias, 0, 64
	.other		__nv_reservedSMEM_offset_0_alias,@"STO_CUDA_RESERVED_SHARED STV_DEFAULT"
__nv_reservedSMEM_offset_0_alias:
	.zero		0
	.zero		64


//--------------------- .nv.global                --------------------------
	.section	.nv.global,"aw",@nobits
.nv.global:
	.type		_ZN67_INTERNAL_da868d85_31_flash_fwd_hdim128_bf16_sm100_cu_f3e6f9ee_28934cute1_E,@object
	.size		_ZN67_INTERNAL_da868d85_31_flash_fwd_hdim128_bf16_sm100_cu_f3e6f9ee_28934cute1_E,(_ZN67_INTERNAL_da868d85_31_flash_fwd_hdim128_bf16_sm100_cu_f3e6f9ee_28934cuda3std3__45__cpo6cbeginE - _ZN67_INTERNAL_da868d85_31_flash_fwd_hdim128_bf16_sm100_cu_f3e6f9ee_28934cute1_E)
_ZN67_INTERNAL_da868d85_31_flash_fwd_hdim128_bf16_sm100_cu_f3e6f9ee_28934cute1_E:
	.zero		1
	.type		_ZN67_INTERNAL_da868d85_31_flash_fwd_hdim128_bf16_sm100_cu_f3e6f9ee_28934cuda3std3__45__cpo6cbeginE,@object
	.size		_ZN67_INTERNAL_da868d85_31_flash_fwd_hdim128_bf16_sm100_cu_f3e6f9ee_28934cuda3std3__45__cpo6cbeginE,(_ZN67_INTERNAL_da868d85_31_flash_fwd_hdim128_bf16_sm100_cu_f3e6f9ee_28934cuda3std3__48in_placeE - _ZN67_INTERNAL_da868d85_31_flash_fwd_hdim128_bf16_sm100_cu_f3e6f9ee_28934cuda3std3__45__cpo6cbeginE)
_ZN67_INTERNAL_da868d85_31_flash_fwd_hdim128_bf16_sm100_cu_f3e6f9ee_28934cuda3std3__45__cpo6cbeginE:
	.zero		1
	.type		_ZN67_INTERNAL_da868d85_31_flash_fwd_hdim128_bf16_sm100_cu_f3e6f9ee_28934cuda3std3__48in_placeE,@object
	.size		_ZN67_INTERNAL_da868d85_31_flash_fwd_hdim128_bf16_sm100_cu_f3e6f9ee_28934cuda3std3__48in_placeE,(_ZN67_INTERNAL_da868d85_31_flash_fwd_hdim128_bf16_sm100_cu_f3e6f9ee_28934cuda3std6ranges3__45__cpo9iter_moveE - _ZN67_INTERNAL_da868d85_31_flash_fwd_hdim128_bf16_sm100_cu_f3e6f9ee_28934cuda3std3__48in_placeE)
_ZN67_INTERNAL_da868d85_31_flash_fwd_hdim128_bf16_sm100_cu_f3e6f9ee_28934cuda3std3__48in_placeE:
	.zero		1
	.type		_ZN67_INTERNAL_da868d85_31_flash_fwd_hdim128_bf16_sm100_cu_f3e6f9ee_28934cuda3std6ranges3__45__cpo9iter_moveE,@object
	.size		_ZN67_INTERNAL_da868d85_31_flash_fwd_hdim128_bf16_sm100_cu_f3e6f9ee_28934cuda3std6ranges3__45__cpo9iter_moveE,(_ZN67_INTERNAL_da868d85_31_flash_fwd_hdim128_bf16_sm100_cu_f3e6f9ee_28934cuda3std3__45__cpo5beginE - _ZN67_INTERNAL_da868d85_31_flash_fwd_hdim128_bf16_sm100_cu_f3e6f9ee_28934cuda3std6ranges3__45__cpo9iter_moveE)
_ZN67_INTERNAL_da868d85_31_flash_fwd_hdim128_bf16_sm100_cu_f3e6f9ee_28934cuda3std6ranges3__45__cpo9iter_moveE:
	.zero		1
	.type		_ZN67_INTERNAL_da868d85_31_flash_fwd_hdim128_bf16_sm100_cu_f3e6f9ee_28934cuda3std3__45__cpo5beginE,@object
	.size		_ZN67_INTERNAL_da868d85_31_flash_fwd_hdim128_bf16_sm100_cu_f3e6f9ee_28934cuda3std3__45__cpo5beginE,(_ZN67_INTERNAL_da868d85_31_flash_fwd_hdim128_bf16_sm100_cu_f3e6f9ee_28934cuda3std3__469_GLOBAL__N__da868d85_31_flash_fwd_hdim128_bf16_sm100_cu_f3e6f9ee_28936ignoreE - _ZN67_INTERNAL_da868d85_31_flash_fwd_hdim128_bf16_sm100_cu_f3e6f9ee_28934cuda3std3__45__cpo5beginE)
_ZN67_INTERNAL_da868d85_31_flash_fwd_hdim128_bf16_sm100_cu_f3e6f9ee_28934cuda3std3__45__cpo5beginE:
	.zero		1
	.type		_ZN67_INTERNAL_da868d85_31_flash_fwd_hdim128_bf16_sm100_cu_f3e6f9ee_28934cuda3std3__469_GLOBAL__N__da868d85_31_flash_fwd_hdim128_bf16_sm100_cu_f3e6f9ee_28936ignoreE,@object
	.size		_ZN67_INTERNAL_da868d85_31_flash_fwd_hdim128_bf16_sm100_cu_f3e6f9ee_28934cuda3std3__469_GLOBAL__N__da868d85_31_flash_fwd_hdim128_bf16_sm100_cu_f3e6f9ee_28936ignoreE,(_ZN67_INTERNAL_da868d85_31_flash_fwd_hdim128_bf16_sm100_cu_f3e6f9ee_28934cute7productE - _ZN67_INTERNAL_da868d85_31_flash_fwd_hdim128_bf16_sm100_cu_f3e6f9ee_28934cuda3std3__469_GLOBAL__N__da868d85_31_flash_fwd_hdim128_bf16_sm100_cu_f3e6f9ee_28936ignoreE)
_ZN67_INTERNAL_da868d85_31_flash_fwd_hdim128_bf16_sm100_cu_f3e6f9ee_28934cuda3std3__469_GLOBAL__N__da868d85_31_flash_fwd_hdim128_bf16_sm100_cu_f3e6f9ee_28936ignoreE:
	.zero		1
	.type		_ZN67_INTERNAL_da868d85_31_flash_fwd_hdim128_bf16_sm100_cu_f3e6f9ee_28934cute7productE,@object
	.size		_ZN67_INTERNAL_da868d85_31_flash_fwd_hdim128_bf16_sm100_cu_f3e6f9ee_28934cute7productE,(_ZN67_INTERNAL_da868d85_31_flash_fwd_hdim128_bf16_sm100_cu_f3e6f9ee_28934cuda3std3__45__cpo3endE - _ZN67_INTERNAL_da868d85_31_flash_fwd_hdim128_bf16_sm100_cu_f3e6f9ee_28934cute7productE)
_ZN67_INTERNAL_da868d85_31_flash_fwd_hdim128_bf16_sm100_cu_f3e6f9ee_28934cute7productE:
	.zero		1
	.type		_ZN67_INTERNAL_da868d85_31_flash_fwd_hdim128_bf16_sm100_cu_f3e6f9ee_28934cuda3std3__45__cpo3endE,@object
	.size		_ZN67_INTERNAL_da868d85_31_flash_fwd_hdim128_bf16_sm100_cu_f3e6f9ee_28934cuda3std3__45__cpo3endE,(_ZN67_INTERNAL_da868d85_31_flash_fwd_hdim128_bf16_sm100_cu_f3e6f9ee_28934cuda3std3__419piecewise_constructE - _ZN67_INTERNAL_da868d85_31_flash_fwd_hdim128_bf16_sm100_cu_f3e6f9ee_28934cuda3std3__45__cpo3endE)
_ZN67_INTERNAL_da868d85_31_flash_fwd_hdim128_bf16_sm100_cu_f3e6f9ee_28934cuda3std3__45__cpo3endE:
	.zero		1
	.type		_ZN67_INTERNAL_da868d85_31_flash_fwd_hdim128_bf16_sm100_cu_f3e6f9ee_28934cuda3std3__419piecewise_constructE,@object
	.size		_ZN67_INTERNAL_da868d85_31_flash_fwd_hdim128_bf16_sm100_cu_f3e6f9ee_28934cuda3std3__419piecewise_constructE,(_ZN67_INTERNAL_da868d85_31_flash_fwd_hdim128_bf16_sm100_cu_f3e6f9ee_28934cuda3std3__45__cpo4cendE - _ZN67_INTERNAL_da868d85_31_flash_fwd_hdim128_bf16_sm100_cu_f3e6f9ee_28934cuda3std3__419piecewise_constructE)
_ZN67_INTERNAL_da868d85_31_flash_fwd_hdim128_bf16_sm100_cu_f3e6f9ee_28934cuda3std3__419piecewise_constructE:
	.zero		1
	.type		_ZN67_INTERNAL_da868d85_31_flash_fwd_hdim128_bf16_sm100_cu_f3e6f9ee_28934cuda3std3__45__cpo4cendE,@object
	.size		_ZN67_INTERNAL_da868d85_31_flash_fwd_hdim128_bf16_sm100_cu_f3e6f9ee_28934cuda3std3__45__cpo4cendE,(_ZN67_INTERNAL_da868d85_31_flash_fwd_hdim128_bf16_sm100_cu_f3e6f9ee_28934cuda3std6ranges3__45__cpo4swapE - _ZN67_INTERNAL_da868d85_31_flash_fwd_hdim128_bf16_sm100_cu_f3e6f9ee_28934cuda3std3__45__cpo4cendE)
_ZN67_INTERNAL_da868d85_31_flash_fwd_hdim128_bf16_sm100_cu_f3e6f9ee_28934cuda3std3__45__cpo4cendE:
	.zero		1
	.type		_ZN67_INTERNAL_da868d85_31_flash_fwd_hdim128_bf16_sm100_cu_f3e6f9ee_28934cuda3std6ranges3__45__cpo4swapE,@object
	.size		_ZN67_INTERNAL_da868d85_31_flash_fwd_hdim128_bf16_sm100_cu_f3e6f9ee_28934cuda3std6ranges3__45__cpo4swapE,(.L_7 - _ZN67_INTERNAL_da868d85_31_flash_fwd_hdim128_bf16_sm100_cu_f3e6f9ee_28934cuda3std6ranges3__45__cpo4swapE)
_ZN67_INTERNAL_da868d85_31_flash_fwd_hdim128_bf16_sm100_cu_f3e6f9ee_28934cuda3std6ranges3__45__cpo4swapE:
	.zero		1
.L_7:


//--------------------- .nv.constant0._ZN7cutlass13device_kernelIN5flash11enable_sm90INS1_16FlashAttnFwdSm90INS1_25CollectiveMainloopFwdSm90ILi2EN4cute5tupleIJNS5_1CILi1EEES8_S8_EEENS6_IJNS7_ILi128EEENS7_ILi176EEESA_EEELi128ENS_10bfloat16_tEfNS_4arch4Sm90ELb0ELb0ELb0ELb0ELb0ELb0ELb0ELb1ELb1ELb0ELb0ELb0EEENS1_21CollectiveEpilogueFwdINS6_IJSA_SA_SB_EEES9_SD_SF_Li256ELb0ELb0ELb0ELb0EEENS1_29StaticPersistentTileSchedulerILb0EEEEEEEEEvNT_6ParamsE --------------------------
	.section	.nv.constant0._ZN7cutlass13device_kernelIN5flash11enable_sm90INS1_16FlashAttnFwdSm90INS1_25CollectiveMainloopFwdSm90ILi2EN4cute5tupleIJNS5_1CILi1EEES8_S8_EEENS6_IJNS7_ILi128EEENS7_ILi176EEESA_EEELi128ENS_10bfloat16_tEfNS_4arch4Sm90ELb0ELb0ELb0ELb0ELb0ELb0ELb0ELb1ELb1ELb0ELb0ELb0EEENS1_21CollectiveEpilogueFwdINS6_IJSA_SA_SB_EEES9_SD_SF_Li256ELb0ELb0ELb0ELb0EEENS1_29StaticPersistentTileSchedulerILb0EEEEEEEEEvNT_6ParamsE,"a",@progbits
	.sectionflags	@""
	.align	4
.nv.constant0._ZN7cutlass13device_kernelIN5flash11enable_sm90INS1_16FlashAttnFwdSm90INS1_25CollectiveMainloopFwdSm90ILi2EN4cute5tupleIJNS5_1CILi1EEES8_S8_EEENS6_IJNS7_ILi128EEENS7_ILi176EEESA_EEELi128ENS_10bfloat16_tEfNS_4arch4Sm90ELb0ELb0ELb0ELb0ELb0ELb0ELb0ELb1ELb1ELb0ELb0ELb0EEENS1_21CollectiveEpilogueFwdINS6_IJSA_SA_SB_EEES9_SD_SF_Li256ELb0ELb0ELb0ELb0EEENS1_29StaticPersistentTileSchedulerILb0EEEEEEEEEvNT_6ParamsE:
	.zero		3840


//--------------------- .nv.constant0._ZN7cutlass13device_kernelIN5flash11enable_sm90INS1_16FlashAttnFwdSm90INS1_25CollectiveMainloopFwdSm90ILi2EN4cute5tupleIJNS5_1CILi1EEES8_S8_EEENS6_IJNS7_ILi128EEENS7_ILi176EEESA_EEELi128ENS_10bfloat16_tEfNS_4arch4Sm90ELb0ELb0ELb0ELb1ELb0ELb0ELb0ELb1ELb1ELb0ELb0ELb0EEENS1_21CollectiveEpilogueFwdINS6_IJSA_SA_SB_EEES9_SD_SF_Li256ELb1ELb0ELb0ELb0EEENS1_36VarlenDynamicPersistentTileSchedulerILi128ELi176ELi256ELi32ELb0ELb0ELb1ELb0ELb1ELb1EEEEEEEEEvNT_6ParamsE --------------------------
	.section	.nv.constant0._ZN7cutlass13device_kernelIN5flash11enable_sm90INS1_16FlashAttnFwdSm90INS1_25CollectiveMainloopFwdSm90ILi2EN4cute5tupleIJNS5_1CILi1EEES8_S8_EEENS6_IJNS7_ILi128EEENS7_ILi176EEESA_EEELi128ENS_10bfloat16_tEfNS_4arch4Sm90ELb0ELb0ELb0ELb1ELb0ELb0ELb0ELb1ELb1ELb0ELb0ELb0EEENS1_21CollectiveEpilogueFwdINS6_IJSA_SA_SB_EEES9_SD_SF_Li256ELb1ELb0ELb0ELb0EEENS1_36VarlenDynamicPersistentTileSchedulerILi128ELi176ELi256ELi32ELb0ELb0ELb1ELb0ELb1ELb1EEEEEEEEEvNT_6ParamsE,"a",@progbits
	.sectionflags	@""
	.align	4
.nv.constant0._ZN7cutlass13device_kernelIN5flash11enable_sm90INS1_16FlashAttnFwdSm90INS1_25CollectiveMainloopFwdSm90ILi2EN4cute5tupleIJNS5_1CILi1EEES8_S8_EEENS6_IJNS7_ILi128EEENS7_ILi176EEESA_EEELi128ENS_10bfloat16_tEfNS_4arch4Sm90ELb0ELb0ELb0ELb1ELb0ELb0ELb0ELb1ELb1ELb0ELb0ELb0EEENS1_21CollectiveEpilogueFwdINS6_IJSA_SA_SB_EEES9_SD_SF_Li256ELb1ELb0ELb0ELb0EEENS1_36VarlenDynamicPersistentTileSchedulerILi128ELi176ELi256ELi32ELb0ELb0ELb1ELb0ELb1ELb1EEEEEEEEEvNT_6ParamsE:
	.zero		3456


//--------------------- .nv.constant0._ZN7cutlass13device_kernelIN5flash11enable_sm90INS1_16FlashAttnFwdSm90INS1_25CollectiveMainloopFwdSm90ILi2EN4cute5tupleIJNS5_1CILi1EEES8_S8_EEENS6_IJNS7_ILi128EEENS7_ILi176EEESA_EEELi128ENS_10bfloat16_tEfNS_4arch4Sm90ELb0ELb0ELb0ELb1ELb0ELb1ELb0ELb1ELb1ELb0ELb0ELb0EEENS1_21CollectiveEpilogueFwdINS6_IJSA_SA_SB_EEES9_SD_SF_Li256ELb1ELb0ELb0ELb0EEENS1_36VarlenDynamicPersistentTileSchedulerILi128ELi176ELi256ELi32ELb0ELb0ELb1ELb0ELb1ELb1EEEEEEEEEvNT_6ParamsE --------------------------
	.section	.nv.constant0._ZN7cutlass13device_kernelIN5flash11enable_sm90INS1_16FlashAttnFwdSm90INS1_25CollectiveMainloopFwdSm90ILi2EN4cute5tupleIJNS5_1CILi1EEES8_S8_EEENS6_IJNS7_ILi128EEENS7_ILi176EEESA_EEELi128ENS_10bfloat16_tEfNS_4arch4Sm90ELb0ELb0ELb0ELb1ELb0ELb1ELb0ELb1ELb1ELb0ELb0ELb0EEENS1_21CollectiveEpilogueFwdINS6_IJSA_SA_SB_EEES9_SD_SF_Li256ELb1ELb0ELb0ELb0EEENS1_36VarlenDynamicPersistentTileSchedulerILi128ELi176ELi256ELi32ELb0ELb0ELb1ELb0ELb1ELb1EEEEEEEEEvNT_6ParamsE,"a",@progbits
	.sectionflags	@""
	.align	4
.nv.constant0._ZN7cutlass13device_kernelIN5flash11enable_sm90INS1_16FlashAttnFwdSm90INS1_25CollectiveMainloopFwdSm90ILi2EN4cute5tupleIJNS5_1CILi1EEES8_S8_EEENS6_IJNS7_ILi128EEENS7_ILi176EEESA_EEELi128ENS_10bfloat16_tEfNS_4arch4Sm90ELb0ELb0ELb0ELb1ELb0ELb1ELb0ELb1ELb1ELb0ELb0ELb0EEENS1_21CollectiveEpilogueFwdINS6_IJSA_SA_SB_EEES9_SD_SF_Li256ELb1ELb0ELb0ELb0EEENS1_36VarlenDynamicPersistentTileSchedulerILi128ELi176ELi256ELi32ELb0ELb0ELb1ELb0ELb1ELb1EEEEEEEEEvNT_6ParamsE:
	.zero		3456


//--------------------- .nv.constant0._ZN7cutlass13device_kernelIN5flash11enable_sm90INS1_16FlashAttnFwdSm90INS1_25CollectiveMainloopFwdSm90ILi2EN4cute5tupleIJNS5_1CILi1EEES8_S8_EEENS6_IJNS7_ILi128EEESA_SA_EEELi128ENS_10bfloat16_tEfNS_4arch4Sm90ELb0ELb1ELb0ELb0ELb0ELb0ELb0ELb1ELb1ELb0ELb0ELb0EEENS1_21CollectiveEpilogueFwdISB_S9_SC_SE_Li256ELb0ELb0ELb0ELb0EEENS1_30DynamicPersistentTileSchedulerILi256ELi32ELb0ELb0ELb1EEEEEEEEEvNT_6ParamsE --------------------------
	.section	.nv.constant0._ZN7cutlass13device_kernelIN5flash11enable_sm90INS1_16FlashAttnFwdSm90INS1_25CollectiveMainloopFwdSm90ILi2EN4cute5tupleIJNS5_1CILi1EEES8_S8_EEENS6_IJNS7_ILi128EEESA_SA_EEELi128ENS_10bfloat16_tEfNS_4arch4Sm90ELb0ELb1ELb0ELb0ELb0ELb0ELb0ELb1ELb1ELb0ELb0ELb0EEENS1_21CollectiveEpilogueFwdISB_S9_SC_SE_Li256ELb0ELb0ELb0ELb0EEENS1_30DynamicPersistentTileSchedulerILi256ELi32ELb0ELb0ELb1EEEEEEEEEvNT_6ParamsE,"a",@progbits
	.sectionflags	@""
	.align	4
.nv.constant0._ZN7cutlass13device_kernelIN5flash11enable_sm90INS1_16FlashAttnFwdSm90INS1_25CollectiveMainloopFwdSm90ILi2EN4cute5tupleIJNS5_1CILi1EEES8_S8_EEENS6_IJNS7_ILi128EEESA_SA_EEELi128ENS_10bfloat16_tEfNS_4arch4Sm90ELb0ELb1ELb0ELb0ELb0ELb0ELb0ELb1ELb1ELb0ELb0ELb0EEENS1_21CollectiveEpilogueFwdISB_S9_SC_SE_Li256ELb0ELb0ELb0ELb0EEENS1_30DynamicPersistentTileSchedulerILi256ELi32ELb0ELb0ELb1EEEEEEEEEvNT_6ParamsE:
	.zero		3840


//--------------------- .nv.constant0._ZN7cutlass13device_kernelIN5flash11enable_sm90INS1_16FlashAttnFwdSm90INS1_25CollectiveMainloopFwdSm90ILi2EN4cute5tupleIJNS5_1CILi1EEES8_S8_EEENS6_IJNS7_ILi128EEESA_SA_EEELi128ENS_10bfloat16_tEfNS_4arch4Sm90ELb0ELb1ELb0ELb1ELb0ELb0ELb0ELb1ELb1ELb0ELb0ELb0EEENS1_21CollectiveEpilogueFwdISB_S9_SC_SE_Li256ELb1ELb0ELb0ELb0EEENS1_36VarlenDynamicPersistentTileSchedulerILi128ELi128ELi256ELi32ELb0ELb0ELb1ELb1ELb0ELb1EEEEEEEEEvNT_6ParamsE --------------------------
	.section	.nv.constant0._ZN7cutlass13device_kernelIN5flash11enable_sm90INS1_16FlashAttnFwdSm90INS1_25CollectiveMainloopFwdSm90ILi2EN4cute5tupleIJNS5_1CILi1EEES8_S8_EEENS6_IJNS7_ILi128EEESA_SA_EEELi128ENS_10bfloat16_tEfNS_4arch4Sm90ELb0ELb1ELb0ELb1ELb0ELb0ELb0ELb1ELb1ELb0ELb0ELb0EEENS1_21CollectiveEpilogueFwdISB_S9_SC_SE_Li256ELb1ELb0ELb0ELb0EEENS1_36VarlenDynamicPersistentTileSchedulerILi128ELi128ELi256ELi32ELb0ELb0ELb1ELb1ELb0ELb1EEEEEEEEEvNT_6ParamsE,"a",@progbits
	.sectionflags	@""
	.align	4
.nv.constant0._ZN7cutlass13device_kernelIN5flash11enable_sm90INS1_16FlashAttnFwdSm90INS1_25CollectiveMainloopFwdSm90ILi2EN4cute5tupleIJNS5_1CILi1EEES8_S8_EEENS6_IJNS7_ILi128EEESA_SA_EEELi128ENS_10bfloat16_tEfNS_4arch4Sm90ELb0ELb1ELb0ELb1ELb0ELb0ELb0ELb1ELb1ELb0ELb0ELb0EEENS1_21CollectiveEpilogueFwdISB_S9_SC_SE_Li256ELb1ELb0ELb0ELb0EEENS1_36VarlenDynamicPersistentTileSchedulerILi128ELi128ELi256ELi32ELb0ELb0ELb1ELb1ELb0ELb1EEEEEEEEEvNT_6ParamsE:
	.zero		3456


//--------------------- .nv.constant0._ZN7cutlass13device_kernelIN5flash11enable_sm90INS1_16FlashAttnFwdSm90INS1_25CollectiveMainloopFwdSm90ILi2EN4cute5tupleIJNS5_1CILi1EEES8_S8_EEENS6_IJNS7_ILi128EEESA_SA_EEELi128ENS_10bfloat16_tEfNS_4arch4Sm90ELb0ELb1ELb0ELb1ELb0ELb1ELb0ELb1ELb1ELb0ELb0ELb0EEENS1_21CollectiveEpilogueFwdISB_S9_SC_SE_Li256ELb1ELb0ELb0ELb0EEENS1_36VarlenDynamicPersistentTileSchedulerILi128ELi128ELi256ELi32ELb0ELb0ELb1ELb1ELb0ELb1EEEEEEEEEvNT_6ParamsE --------------------------
	.section	.nv.constant0._ZN7cutlass13device_kernelIN5flash11enable_sm90INS1_16FlashAttnFwdSm90INS1_25CollectiveMainloopFwdSm90ILi2EN4cute5tupleIJNS5_1CILi1EEES8_S8_EEENS6_IJNS7_ILi128EEESA_SA_EEELi128ENS_10bfloat16_tEfNS_4arch4Sm90ELb0ELb1ELb0ELb1ELb0ELb1ELb0ELb1ELb1ELb0ELb0ELb0EEENS1_21CollectiveEpilogueFwdISB_S9_SC_SE_Li256ELb1ELb0ELb0ELb0EEENS1_36VarlenDynamicPersistentTileSchedulerILi128ELi128ELi256ELi32ELb0ELb0ELb1ELb1ELb0ELb1EEEEEEEEEvNT_6ParamsE,"a",@progbits
	.sectionflags	@""
	.align	4
.nv.constant0._ZN7cutlass13device_kernelIN5flash11enable_sm90INS1_16FlashAttnFwdSm90INS1_25CollectiveMainloopFwdSm90ILi2EN4cute5tupleIJNS5_1CILi1EEES8_S8_EEENS6_IJNS7_ILi128EEESA_SA_EEELi128ENS_10bfloat16_tEfNS_4arch4Sm90ELb0ELb1ELb0ELb1ELb0ELb1ELb0ELb1ELb1ELb0ELb0ELb0EEENS1_21CollectiveEpilogueFwdISB_S9_SC_SE_Li256ELb1ELb0ELb0ELb0EEENS1_36VarlenDynamicPersistentTileSchedulerILi128ELi128ELi256ELi32ELb0ELb0ELb1ELb1ELb0ELb1EEEEEEEEEvNT_6ParamsE:
	.zero		3456


//--------------------- .nv.constant0._ZN7cutlass13device_kernelIN5flash11enable_sm90INS1_16FlashAttnFwdSm90INS1_25CollectiveMainloopFwdSm90ILi2EN4cute5tupleIJNS5_1CILi1EEES8_S8_EEENS6_IJNS7_ILi128EEESA_SA_EEELi128ENS_10bfloat16_tEfNS_4arch4Sm90ELb1ELb0ELb0ELb0ELb0ELb0ELb0ELb1ELb1ELb0ELb0ELb0EEENS1_21CollectiveEpilogueFwdISB_S9_SC_SE_Li256ELb0ELb0ELb0ELb0EEENS1_30DynamicPersistentTileSchedulerILi256ELi32ELb0ELb0ELb1EEEEEEEEEvNT_6ParamsE --------------------------
	.section	.nv.constant0._ZN7cutlass13device_kernelIN5flash11enable_sm90INS1_16FlashAttnFwdSm90INS1_25CollectiveMainloopFwdSm90ILi2EN4cute5tupleIJNS5_1CILi1EEES8_S8_EEENS6_IJNS7_ILi128EEESA_SA_EEELi128ENS_10bfloat16_tEfNS_4arch4Sm90ELb1ELb0ELb0ELb0ELb0ELb0ELb0ELb1ELb1ELb0ELb0ELb0EEENS1_21CollectiveEpilogueFwdISB_S9_SC_SE_Li256ELb0ELb0ELb0ELb0EEENS1_30DynamicPersistentTileSchedulerILi256ELi32ELb0ELb0ELb1EEEEEEEEEvNT_6ParamsE,"a",@progbits
	.sectionflags	@""
	.align	4
.nv.constant0._ZN7cutlass13device_kernelIN5flash11enable_sm90INS1_16FlashAttnFwdSm90INS1_25CollectiveMainloopFwdSm90ILi2EN4cute5tupleIJNS5_1CILi1EEES8_S8_EEENS6_IJNS7_ILi128EEESA_SA_EEELi128ENS_10bfloat16_tEfNS_4arch4Sm90ELb1ELb0ELb0ELb0ELb0ELb0ELb0ELb1ELb1ELb0ELb0ELb0EEENS1_21CollectiveEpilogueFwdISB_S9_SC_SE_Li256ELb0ELb0ELb0ELb0EEENS1_30DynamicPersistentTileSchedulerILi256ELi32ELb0ELb0ELb1EEEEEEEEEvNT_6ParamsE:
	.zero		3840


//--------------------- .nv.constant0._ZN7cutlass13device_kernelIN5flash11enable_sm90INS1_16FlashAttnFwdSm90INS1_25CollectiveMainloopFwdSm90ILi2EN4cute5tupleIJNS5_1CILi1EEES8_S8_EEENS6_IJNS7_ILi128EEESA_SA_EEELi128ENS_10bfloat16_tEfNS_4arch4Sm90ELb1ELb0ELb0ELb1ELb0ELb0ELb0ELb1ELb1ELb0ELb0ELb0EEENS1_21CollectiveEpilogueFwdISB_S9_SC_SE_Li256ELb1ELb0ELb0ELb0EEENS1_36VarlenDynamicPersistentTileSchedulerILi128ELi128ELi256ELi32ELb0ELb0ELb1ELb1ELb1ELb1EEEEEEEEEvNT_6ParamsE --------------------------
	.section	.nv.constant0._ZN7cutlass13device_kernelIN5flash11enable_sm90INS1_16FlashAttnFwdSm90INS1_25CollectiveMainloopFwdSm90ILi2EN4cute5tupleIJNS5_1CILi1EEES8_S8_EEENS6_IJNS7_ILi128EEESA_SA_EEELi128ENS_10bfloat16_tEfNS_4arch4Sm90ELb1ELb0ELb0ELb1ELb0ELb0ELb0ELb1ELb1ELb0ELb0ELb0EEENS1_21CollectiveEpilogueFwdISB_S9_SC_SE_Li256ELb1ELb0ELb0ELb0EEENS1_36VarlenDynamicPersistentTileSchedulerILi128ELi128ELi256ELi32ELb0ELb0ELb1ELb1ELb1ELb1EEEEEEEEEvNT_6ParamsE,"a",@progbits
	.sectionflags	@""
	.align	4
.nv.constant0._ZN7cutlass13device_kernelIN5flash11enable_sm90INS1_16FlashAttnFwdSm90INS1_25CollectiveMainloopFwdSm90ILi2EN4cute5tupleIJNS5_1CILi1EEES8_S8_EEENS6_IJNS7_ILi128EEESA_SA_EEELi128ENS_10bfloat16_tEfNS_4arch4Sm90ELb1ELb0ELb0ELb1ELb0ELb0ELb0ELb1ELb1ELb0ELb0ELb0EEENS1_21CollectiveEpilogueFwdISB_S9_SC_SE_Li256ELb1ELb0ELb0ELb0EEENS1_36VarlenDynamicPersistentTileSchedulerILi128ELi128ELi256ELi32ELb0ELb0ELb1ELb1ELb1ELb1EEEEEEEEEvNT_6ParamsE:
	.zero		3456


//--------------------- .nv.constant0._ZN7cutlass13device_kernelIN5flash11enable_sm90INS1_16FlashAttnFwdSm90INS1_25CollectiveMainloopFwdSm90ILi2EN4cute5tupleIJNS5_1CILi1EEES8_S8_EEENS6_IJNS7_ILi128EEESA_SA_EEELi128ENS_10bfloat16_tEfNS_4arch4Sm90ELb1ELb0ELb0ELb1ELb0ELb1ELb0ELb1ELb1ELb0ELb0ELb0EEENS1_21CollectiveEpilogueFwdISB_S9_SC_SE_Li256ELb1ELb0ELb0ELb0EEENS1_36VarlenDynamicPersistentTileSchedulerILi128ELi128ELi256ELi32ELb0ELb0ELb1ELb1ELb1ELb1EEEEEEEEEvNT_6ParamsE --------------------------
	.section	.nv.constant0._ZN7cutlass13device_kernelIN5flash11enable_sm90INS1_16FlashAttnFwdSm90INS1_25CollectiveMainloopFwdSm90ILi2EN4cute5tupleIJNS5_1CILi1EEES8_S8_EEENS6_IJNS7_ILi128EEESA_SA_EEELi128ENS_10bfloat16_tEfNS_4arch4Sm90ELb1ELb0ELb0ELb1ELb0ELb1ELb0ELb1ELb1ELb0ELb0ELb0EEENS1_21CollectiveEpilogueFwdISB_S9_SC_SE_Li256ELb1ELb0ELb0ELb0EEENS1_36VarlenDynamicPersistentTileSchedulerILi128ELi128ELi256ELi32ELb0ELb0ELb1ELb1ELb1ELb1EEEEEEEEEvNT_6ParamsE,"a",@progbits
	.sectionflags	@""
	.align	4
.nv.constant0._ZN7cutlass13device_kernelIN5flash11enable_sm90INS1_16FlashAttnFwdSm90INS1_25CollectiveMainloopFwdSm90ILi2EN4cute5tupleIJNS5_1CILi1EEES8_S8_EEENS6_IJNS7_ILi128EEESA_SA_EEELi128ENS_10bfloat16_tEfNS_4arch4Sm90ELb1ELb0ELb0ELb1ELb0ELb1ELb0ELb1ELb1ELb0ELb0ELb0EEENS1_21CollectiveEpilogueFwdISB_S9_SC_SE_Li256ELb1ELb0ELb0ELb0EEENS1_36VarlenDynamicPersistentTileSchedulerILi128ELi128ELi256ELi32ELb0ELb0ELb1ELb1ELb1ELb1EEEEEEEEEvNT_6ParamsE:
	.zero		3456


//--------------------- SYMBOLS --------------------------

	.type		.nv.reservedSmem.offset0,@object
	.size		.nv.reservedSmem.offset0,0x4
